	.target	sm_100a

	.elftype	@"ET_EXEC"


//--------------------- .note.nv.tkinfo           --------------------------
	.section	.note.nv.tkinfo,"",@"SHT_NOTE"
	.sectionflags	@"SHF_NOTE_NV_TKINFO"
	.tkinfo
        /*0018*/ 	.word	0x00000002
        /*0030*/ 	.string	""
        /*0030*/ 	.string	"ptxas"
        /*0030*/ 	.string	"Cuda compilation tools, release 13.0, V13.0.88"
        /*0030*/ 	.string	"Build cuda_13.0.r13.0/compiler.36424714_0"
        /*0030*/ 	.string	"-arch sm_100a -m 64 "



//--------------------- .note.nv.cuinfo           --------------------------
	.section	.note.nv.cuinfo,"",@"SHT_NOTE"
	.sectionflags	@"SHF_NOTE_NV_CUINFO"
        /*0018*/ 	.short	0x0002
        /*001a*/ 	.short	0x0064
        /*001c*/ 	.short	0x0082
	.zero		2


//--------------------- .nv.info                  --------------------------
	.section	.nv.info,"",@"SHT_CUDA_INFO"
	.align	4


	//----- nvinfo : EIATTR_REGCOUNT
	.align		4
        /*0000*/ 	.byte	0x04, 0x2f
        /*0002*/ 	.short	(.L_20 - .L_19)
	.align		4
.L_19:
        /*0004*/ 	.word	index@(_ZN7cutlass13device_kernelINS_4gemm6kernel13GemmUniversalIN4cute5tupleIJiiiiEEENS1_10collective13CollectiveMmaINS1_35MainloopSm100TmaUmmaWarpSpecializedILi3ELi2ELi2ENS5_IJNS4_1CILi1EEESB_SB_EEEEENS5_IJNSA_ILi128EEENSA_ILi256EEESE_EEENS_12float_e5m2_tENS5_IJlSB_lEEESH_SI_NS4_8TiledMMAINS4_8MMA_AtomIJNS4_10MMA_TraitsINS4_19SM100_MMA_F8F6F4_SSEJSH_SH_fSE_SF_NS4_17integral_constantINS4_4UMMA5MajorELSP_0EEESQ_NSN_INSO_7ScaleInELSR_0EEESS_EEEEEENS4_6LayoutISC_NS5_IJNSA_ILi0EEESW_SW_EEEEENS5_IJNS4_10UnderscoreESZ_SZ_EEEEENS4_13SM90_TMA_LOADENS4_14ComposedLayoutINS4_7SwizzleILi3ELi4ELi3EEENS4_18smem_ptr_flag_bitsILi8EEENSV_INS5_IJNSA_ILi8EEESE_EEENS5_IJSE_SB_EEEEEEEvNS4_8identityES12_S1C_vS1D_EENS_8epilogue10collective18CollectiveEpilogueINS1F_23Sm100TmaWarpSpecializedILi4ELi2ELi64ELb0ELb0EEEJSG_NS5_IJNSV_ISE_SB_EENSV_INSA_ILi64EEESB_EEEEESH_SI_SH_SI_NS1F_6fusion15FusionCallbacksIS1J_NS1O_17LinearCombinationISH_fSH_fLNS_15FloatRoundStyleE2EEESG_S1N_JEEENS4_5SM1004TMEM4LOAD26SM100_TMEM_LOAD_32dp32b64xES12_NS13_INS14_ILi2ELi4ELi3EEES17_NSV_INS5_IJS18_S1L_EEENS5_IJS1L_SB_EEEEEEENS4_39AutoVectorizingCopyWithAssumedAlignmentILi128EEENS4_14SM90_TMA_STOREES22_S24_S24_EEEvvEEEEvNT_6ParamsE)
        /*0008*/ 	.word	0x000000e0


	//----- nvinfo : EIATTR_FRAME_SIZE
	.align		4
.L_20:
        /*000c*/ 	.byte	0x04, 0x11
        /*000e*/ 	.short	(.L_22 - .L_21)
	.align		4
.L_21:
        /*0010*/ 	.word	index@($__internal_2_$__cuda_sm10x_tcgen05_guardrail_trap_unallocated_columns_being_dealloced)
        /*0014*/ 	.word	0x00000000


	//----- nvinfo : EIATTR_FRAME_SIZE
	.align		4
.L_22:
        /*0018*/ 	.byte	0x04, 0x11
        /*001a*/ 	.short	(.L_24 - .L_23)
	.align		4
.L_23:
        /*001c*/ 	.word	index@($__internal_1_$__cuda_sm10x_tcgen05_guardrail_trap_phase_invalid_during_alloc)
        /*0020*/ 	.word	0x00000000


	//----- nvinfo : EIATTR_FRAME_SIZE
	.align		4
.L_24:
        /*0024*/ 	.byte	0x04, 0x11
        /*0026*/ 	.short	(.L_26 - .L_25)
	.align		4
.L_25:
        /*0028*/ 	.word	index@($__internal_0_$__cuda_sm10x_tcgen05_guardrail_trap_col_being_dealloced_not_returned_by_alloc)
        /*002c*/ 	.word	0x00000000


	//----- nvinfo : EIATTR_FRAME_SIZE
	.align		4
.L_26:
        /*0030*/ 	.byte	0x04, 0x11
        /*0032*/ 	.short	(.L_28 - .L_27)
	.align		4
.L_27:
        /*0034*/ 	.word	index@(_ZN7cutlass13device_kernelINS_4gemm6kernel13GemmUniversalIN4cute5tupleIJiiiiEEENS1_10collective13CollectiveMmaINS1_35MainloopSm100TmaUmmaWarpSpecializedILi3ELi2ELi2ENS5_IJNS4_1CILi1EEESB_SB_EEEEENS5_IJNSA_ILi128EEENSA_ILi256EEESE_EEENS_12float_e5m2_tENS5_IJlSB_lEEESH_SI_NS4_8TiledMMAINS4_8MMA_AtomIJNS4_10MMA_TraitsINS4_19SM100_MMA_F8F6F4_SSEJSH_SH_fSE_SF_NS4_17integral_constantINS4_4UMMA5MajorELSP_0EEESQ_NSN_INSO_7ScaleInELSR_0EEESS_EEEEEENS4_6LayoutISC_NS5_IJNSA_ILi0EEESW_SW_EEEEENS5_IJNS4_10UnderscoreESZ_SZ_EEEEENS4_13SM90_TMA_LOADENS4_14ComposedLayoutINS4_7SwizzleILi3ELi4ELi3EEENS4_18smem_ptr_flag_bitsILi8EEENSV_INS5_IJNSA_ILi8EEESE_EEENS5_IJSE_SB_EEEEEEEvNS4_8identityES12_S1C_vS1D_EENS_8epilogue10collective18CollectiveEpilogueINS1F_23Sm100TmaWarpSpecializedILi4ELi2ELi64ELb0ELb0EEEJSG_NS5_IJNSV_ISE_SB_EENSV_INSA_ILi64EEESB_EEEEESH_SI_SH_SI_NS1F_6fusion15FusionCallbacksIS1J_NS1O_17LinearCombinationISH_fSH_fLNS_15FloatRoundStyleE2EEESG_S1N_JEEENS4_5SM1004TMEM4LOAD26SM100_TMEM_LOAD_32dp32b64xES12_NS13_INS14_ILi2ELi4ELi3EEES17_NSV_INS5_IJS18_S1L_EEENS5_IJS1L_SB_EEEEEEENS4_39AutoVectorizingCopyWithAssumedAlignmentILi128EEENS4_14SM90_TMA_STOREES22_S24_S24_EEEvvEEEEvNT_6ParamsE)
        /*0038*/ 	.word	0x00000000


	//----- nvinfo : EIATTR_MIN_STACK_SIZE
	.align		4
.L_28:
        /*003c*/ 	.byte	0x04, 0x12
        /*003e*/ 	.short	(.L_30 - .L_29)
	.align		4
.L_29:
        /*0040*/ 	.word	index@(_ZN7cutlass13device_kernelINS_4gemm6kernel13GemmUniversalIN4cute5tupleIJiiiiEEENS1_10collective13CollectiveMmaINS1_35MainloopSm100TmaUmmaWarpSpecializedILi3ELi2ELi2ENS5_IJNS4_1CILi1EEESB_SB_EEEEENS5_IJNSA_ILi128EEENSA_ILi256EEESE_EEENS_12float_e5m2_tENS5_IJlSB_lEEESH_SI_NS4_8TiledMMAINS4_8MMA_AtomIJNS4_10MMA_TraitsINS4_19SM100_MMA_F8F6F4_SSEJSH_SH_fSE_SF_NS4_17integral_constantINS4_4UMMA5MajorELSP_0EEESQ_NSN_INSO_7ScaleInELSR_0EEESS_EEEEEENS4_6LayoutISC_NS5_IJNSA_ILi0EEESW_SW_EEEEENS5_IJNS4_10UnderscoreESZ_SZ_EEEEENS4_13SM90_TMA_LOADENS4_14ComposedLayoutINS4_7SwizzleILi3ELi4ELi3EEENS4_18smem_ptr_flag_bitsILi8EEENSV_INS5_IJNSA_ILi8EEESE_EEENS5_IJSE_SB_EEEEEEEvNS4_8identityES12_S1C_vS1D_EENS_8epilogue10collective18CollectiveEpilogueINS1F_23Sm100TmaWarpSpecializedILi4ELi2ELi64ELb0ELb0EEEJSG_NS5_IJNSV_ISE_SB_EENSV_INSA_ILi64EEESB_EEEEESH_SI_SH_SI_NS1F_6fusion15FusionCallbacksIS1J_NS1O_17LinearCombinationISH_fSH_fLNS_15FloatRoundStyleE2EEESG_S1N_JEEENS4_5SM1004TMEM4LOAD26SM100_TMEM_LOAD_32dp32b64xES12_NS13_INS14_ILi2ELi4ELi3EEES17_NSV_INS5_IJS18_S1L_EEENS5_IJS1L_SB_EEEEEEENS4_39AutoVectorizingCopyWithAssumedAlignmentILi128EEENS4_14SM90_TMA_STOREES22_S24_S24_EEEvvEEEEvNT_6ParamsE)
        /*0044*/ 	.word	0x00000000
.L_30:


//--------------------- .nv.compat                --------------------------
	.section	.nv.compat,"",@"SHT_CUDA_COMPAT_INFO"
	.align	4
        /*0000*/ 	.byte	0x02, 0x09, 0x01, 0x00, 0x02, 0x02, 0x02, 0x00, 0x02, 0x05, 0x05, 0x00, 0x03, 0x07, 0x01, 0x01
        /*0010*/ 	.byte	0x02, 0x03, 0x01, 0x00, 0x02, 0x06, 0x01, 0x00, 0x04, 0x0b, 0x08, 0x00, 0x09, 0x00, 0x00, 0x00
        /*0020*/ 	.byte	0x00, 0x00, 0x00, 0x00


//--------------------- .nv.info._ZN7cutlass13device_kernelINS_4gemm6kernel13GemmUniversalIN4cute5tupleIJiiiiEEENS1_10collective13CollectiveMmaINS1_35MainloopSm100TmaUmmaWarpSpecializedILi3ELi2ELi2ENS5_IJNS4_1CILi1EEESB_SB_EEEEENS5_IJNSA_ILi128EEENSA_ILi256EEESE_EEENS_12float_e5m2_tENS5_IJlSB_lEEESH_SI_NS4_8TiledMMAINS4_8MMA_AtomIJNS4_10MMA_TraitsINS4_19SM100_MMA_F8F6F4_SSEJSH_SH_fSE_SF_NS4_17integral_constantINS4_4UMMA5MajorELSP_0EEESQ_NSN_INSO_7ScaleInELSR_0EEESS_EEEEEENS4_6LayoutISC_NS5_IJNSA_ILi0EEESW_SW_EEEEENS5_IJNS4_10UnderscoreESZ_SZ_EEEEENS4_13SM90_TMA_LOADENS4_14ComposedLayoutINS4_7SwizzleILi3ELi4ELi3EEENS4_18smem_ptr_flag_bitsILi8EEENSV_INS5_IJNSA_ILi8EEESE_EEENS5_IJSE_SB_EEEEEEEvNS4_8identityES12_S1C_vS1D_EENS_8epilogue10collective18CollectiveEpilogueINS1F_23Sm100TmaWarpSpecializedILi4ELi2ELi64ELb0ELb0EEEJSG_NS5_IJNSV_ISE_SB_EENSV_INSA_ILi64EEESB_EEEEESH_SI_SH_SI_NS1F_6fusion15FusionCallbacksIS1J_NS1O_17LinearCombinationISH_fSH_fLNS_15FloatRoundStyleE2EEESG_S1N_JEEENS4_5SM1004TMEM4LOAD26SM100_TMEM_LOAD_32dp32b64xES12_NS13_INS14_ILi2ELi4ELi3EEES17_NSV_INS5_IJS18_S1L_EEENS5_IJS1L_SB_EEEEEEENS4_39AutoVectorizingCopyWithAssumedAlignmentILi128EEENS4_14SM90_TMA_STOREES22_S24_S24_EEEvvEEEEvNT_6ParamsE --------------------------
	.section	.nv.info._ZN7cutlass13device_kernelINS_4gemm6kernel13GemmUniversalIN4cute5tupleIJiiiiEEENS1_10collective13CollectiveMmaINS1_35MainloopSm100TmaUmmaWarpSpecializedILi3ELi2ELi2ENS5_IJNS4_1CILi1EEESB_SB_EEEEENS5_IJNSA_ILi128EEENSA_ILi256EEESE_EEENS_12float_e5m2_tENS5_IJlSB_lEEESH_SI_NS4_8TiledMMAINS4_8MMA_AtomIJNS4_10MMA_TraitsINS4_19SM100_MMA_F8F6F4_SSEJSH_SH_fSE_SF_NS4_17integral_constantINS4_4UMMA5MajorELSP_0EEESQ_NSN_INSO_7ScaleInELSR_0EEESS_EEEEEENS4_6LayoutISC_NS5_IJNSA_ILi0EEESW_SW_EEEEENS5_IJNS4_10UnderscoreESZ_SZ_EEEEENS4_13SM90_TMA_LOADENS4_14ComposedLayoutINS4_7SwizzleILi3ELi4ELi3EEENS4_18smem_ptr_flag_bitsILi8EEENSV_INS5_IJNSA_ILi8EEESE_EEENS5_IJSE_SB_EEEEEEEvNS4_8identityES12_S1C_vS1D_EENS_8epilogue10collective18CollectiveEpilogueINS1F_23Sm100TmaWarpSpecializedILi4ELi2ELi64ELb0ELb0EEEJSG_NS5_IJNSV_ISE_SB_EENSV_INSA_ILi64EEESB_EEEEESH_SI_SH_SI_NS1F_6fusion15FusionCallbacksIS1J_NS1O_17LinearCombinationISH_fSH_fLNS_15FloatRoundStyleE2EEESG_S1N_JEEENS4_5SM1004TMEM4LOAD26SM100_TMEM_LOAD_32dp32b64xES12_NS13_INS14_ILi2ELi4ELi3EEES17_NSV_INS5_IJS18_S1L_EEENS5_IJS1L_SB_EEEEEEENS4_39AutoVectorizingCopyWithAssumedAlignmentILi128EEENS4_14SM90_TMA_STOREES22_S24_S24_EEEvvEEEEvNT_6ParamsE,"",@"SHT_CUDA_INFO"
	.sectionflags	@""
	.align	4


	//----- nvinfo : EIATTR_CUDA_API_VERSION
	.align		4
        /*0000*/ 	.byte	0x04, 0x37
        /*0002*/ 	.short	(.L_32 - .L_31)
.L_31:
        /*0004*/ 	.word	0x00000082


	//----- nvinfo : EIATTR_KPARAM_INFO
	.align		4
.L_32:
        /*0008*/ 	.byte	0x04, 0x17
        /*000a*/ 	.short	(.L_34 - .L_33)
.L_33:
        /*000c*/ 	.word	0x00000000
        /*0010*/ 	.short	0x0000
        /*0012*/ 	.short	0x0000
        /*0014*/ 	.byte	0x00, 0xf0, 0x01, 0x20


	//----- nvinfo : EIATTR_AT_ENTRY_FRAGMENTS
	.align		4
.L_34:
        /*0018*/ 	.byte	0x04, 0x4f
        /*001a*/ 	.short	(.L_36 - .L_35)


	//   ....[0]....
.L_35:
        /*001c*/ 	.word	0x00000006


	//----- nvinfo : EIATTR_RESERVED_SMEM_USED
	.align		4
.L_36:
        /*0020*/ 	.byte	0x01, 0x41
	.zero		2


	//----- nvinfo : EIATTR_SPARSE_MMA_MASK
	.align		4
        /*0024*/ 	.byte	0x03, 0x50
        /*0026*/ 	.short	0x0000


	//----- nvinfo : EIATTR_TCGEN05_1CTA_USED
	.align		4
        /*0028*/ 	.byte	0x01, 0x51
	.zero		2


	//----- nvinfo : EIATTR_MAXREG_COUNT
	.align		4
        /*002c*/ 	.byte	0x03, 0x1b
        /*002e*/ 	.short	0x00ff


	//----- nvinfo : EIATTR_NUM_BARRIERS
	.align		4
        /*0030*/ 	.byte	0x02, 0x4c
        /*0032*/ 	.byte	0x07
	.zero		1


	//----- nvinfo : EIATTR_EXTERNS
	.align		4
        /*0034*/ 	.byte	0x04, 0x0f
        /*0036*/ 	.short	(.L_38 - .L_37)


	//   ....[0]....
	.align		4
.L_37:
        /*0038*/ 	.word	index@(__assertfail)


	//----- nvinfo : EIATTR_MERCURY_ISA_VERSION
	.align		4
.L_38:
        /*003c*/ 	.byte	0x03, 0x5f
        /*003e*/ 	.short	0x0101


	//----- nvinfo : EIATTR_INT_WARP_WIDE_INSTR_OFFSETS
	.align		4
        /*0040*/ 	.byte	0x04, 0x31
        /*0042*/ 	.short	(.L_40 - .L_39)


	//   ....[0]....
.L_39:
        /*0044*/ 	.word	0x00001d80


	//   ....[1]....
        /*0048*/ 	.word	0x00003620


	//   ....[2]....
        /*004c*/ 	.word	0x00003640


	//   ....[3]....
        /*0050*/ 	.word	0x00003670


	//   ....[4]....
        /*0054*/ 	.word	0x00003fb0


	//   ....[5]....
        /*0058*/ 	.word	0x00004020


	//   ....[6]....
        /*005c*/ 	.word	0x00004100


	//   ....[7]....
        /*0060*/ 	.word	0x00004180


	//   ....[8]....
        /*0064*/ 	.word	0x00004290


	//   ....[9]....
        /*0068*/ 	.word	0x00004320


	//   ....[10]....
        /*006c*/ 	.word	0x00004500


	//   ....[11]....
        /*0070*/ 	.word	0x00004660


	//----- nvinfo : EIATTR_COOP_GROUP_MASK_REGIDS
	.align		4
.L_40:
        /*0074*/ 	.byte	0x04, 0x29
        /*0076*/ 	.short	(.L_42 - .L_41)


	//   ....[0]....
.L_41:
        /*0078*/ 	.word	0xffffffff


	//   ....[1]....
        /*007c*/ 	.word	0xffffffff


	//   ....[2]....
        /*0080*/ 	.word	0xffffffff


	//   ....[3]....
        /*0084*/ 	.word	0xffffffff


	//   ....[4]....
        /*0088*/ 	.word	0xffffffff


	//   ....[5]....
        /*008c*/ 	.word	0xffffffff


	//   ....[6]....
        /*0090*/ 	.word	0xffffffff


	//   ....[7]....
        /*0094*/ 	.word	0xffffffff


	//   ....[8]....
        /*0098*/ 	.word	0xffffffff


	//   ....[9]....
        /*009c*/ 	.word	0xffffffff


	//   ....[10]....
        /*00a0*/ 	.word	0xffffffff


	//   ....[11]....
        /*00a4*/ 	.word	0xffffffff


	//   ....[12]....
        /*00a8*/ 	.word	0xffffffff


	//----- nvinfo : EIATTR_COOP_GROUP_INSTR_OFFSETS
	.align		4
.L_42:
        /*00ac*/ 	.byte	0x04, 0x28
        /*00ae*/ 	.short	(.L_44 - .L_43)


	//   ....[0]....
.L_43:
        /*00b0*/ 	.word	0x00000090


	//   ....[1]....
        /*00b4*/ 	.word	0x000004d0


	//   ....[2]....
        /*00b8*/ 	.word	0x00000620


	//   ....[3]....
        /*00bc*/ 	.word	0x000007c0


	//   ....[4]....
        /*00c0*/ 	.word	0x000008c0


	//   ....[5]....
        /*00c4*/ 	.word	0x00000a30


	//   ....[6]....
        /*00c8*/ 	.word	0x00000b90


	//   ....[7]....
        /*00cc*/ 	.word	0x00001c60


	//   ....[8]....
        /*00d0*/ 	.word	0x000029b0


	//   ....[9]....
        /*00d4*/ 	.word	0x00002bc0


	//   ....[10]....
        /*00d8*/ 	.word	0x00002bf0


	//   ....[11]....
        /*00dc*/ 	.word	0x00003500


	//   ....[12]....
        /*00e0*/ 	.word	0x00003730


	//----- nvinfo : EIATTR_VRC_CTA_INIT_COUNT
	.align		4
.L_44:
        /*00e4*/ 	.byte	0x02, 0x4a
        /*00e6*/ 	.byte	0x80
	.zero		1


	//----- nvinfo : EIATTR_SYSCALL_OFFSETS
	.align		4
        /*00e8*/ 	.byte	0x04, 0x46
        /*00ea*/ 	.short	(.L_46 - .L_45)


	//   ....[0]....
.L_45:
        /*00ec*/ 	.word	0x000050d0


	//   ....[1]....
        /*00f0*/ 	.word	0x00005210


	//   ....[2]....
        /*00f4*/ 	.word	0x00005a70


	//   ....[3]....
        /*00f8*/ 	.word	0x00007090


	//   ....[4]....
        /*00fc*/ 	.word	0x00008640


	//   ....[5]....
        /*0100*/ 	.word	0x00009c10


	//----- nvinfo : EIATTR_MBARRIER_INSTR_OFFSETS
	.align		4
.L_46:
        /*0104*/ 	.byte	0x04, 0x39
        /*0106*/ 	.short	(.L_48 - .L_47)


	//   ....[0]....
.L_47:
        /*0108*/ 	.word	0x000005b0
        /*010c*/ 	.word	0x000000ff
        /*0110*/ 	.word	0x00000000
        /*0114*/ 	.short	0x0100
        /*0116*/ 	.byte	0x05
	.zero		1


	//   ....[1]....
        /*0118*/ 	.word	0x000005c0
        /*011c*/ 	.word	0x000000ff
        /*0120*/ 	.word	0x00000018
        /*0124*/ 	.short	0x0100
        /*0126*/ 	.byte	0x05
	.zero		1


	//   ....[2]....
        /*0128*/ 	.word	0x000005d0
        /*012c*/ 	.word	0x000000ff
        /*0130*/ 	.word	0x00000008
        /*0134*/ 	.short	0x0100
        /*0136*/ 	.byte	0x05
	.zero		1


	//   ....[3]....
        /*0138*/ 	.word	0x000005e0
        /*013c*/ 	.word	0x000000ff
        /*0140*/ 	.word	0x00000020
        /*0144*/ 	.short	0x0100
        /*0146*/ 	.byte	0x05
	.zero		1


	//   ....[4]....
        /*0148*/ 	.word	0x000005f0
        /*014c*/ 	.word	0x000000ff
        /*0150*/ 	.word	0x00000010
        /*0154*/ 	.short	0x0100
        /*0156*/ 	.byte	0x05
	.zero		1


	//   ....[5]....
        /*0158*/ 	.word	0x00000600
        /*015c*/ 	.word	0x000000ff
        /*0160*/ 	.word	0x00000028
        /*0164*/ 	.short	0x0100
        /*0166*/ 	.byte	0x05
	.zero		1


	//   ....[6]....
        /*0168*/ 	.word	0x00000730
        /*016c*/ 	.word	0x000000ff
        /*0170*/ 	.word	0x00000030
        /*0174*/ 	.short	0x0100
        /*0176*/ 	.byte	0x07
	.zero		1


	//   ....[7]....
        /*0178*/ 	.word	0x00000740
        /*017c*/ 	.word	0x000000ff
        /*0180*/ 	.word	0x00000050
        /*0184*/ 	.short	0x0100
        /*0186*/ 	.byte	0x07
	.zero		1


	//   ....[8]....
        /*0188*/ 	.word	0x00000750
        /*018c*/ 	.word	0x000000ff
        /*0190*/ 	.word	0x00000038
        /*0194*/ 	.short	0x0100
        /*0196*/ 	.byte	0x07
	.zero		1


	//   ....[9]....
        /*0198*/ 	.word	0x00000760
        /*019c*/ 	.word	0x000000ff
        /*01a0*/ 	.word	0x00000058
        /*01a4*/ 	.short	0x0100
        /*01a6*/ 	.byte	0x07
	.zero		1


	//   ....[10]....
        /*01a8*/ 	.word	0x00000770
        /*01ac*/ 	.word	0x000000ff
        /*01b0*/ 	.word	0x00000040
        /*01b4*/ 	.short	0x0100
        /*01b6*/ 	.byte	0x07
	.zero		1


	//   ....[11]....
        /*01b8*/ 	.word	0x00000780
        /*01bc*/ 	.word	0x000000ff
        /*01c0*/ 	.word	0x00000060
        /*01c4*/ 	.short	0x0100
        /*01c6*/ 	.byte	0x07
	.zero		1


	//   ....[12]....
        /*01c8*/ 	.word	0x00000790
        /*01cc*/ 	.word	0x000000ff
        /*01d0*/ 	.word	0x00000048
        /*01d4*/ 	.short	0x0100
        /*01d6*/ 	.byte	0x07
	.zero		1


	//   ....[13]....
        /*01d8*/ 	.word	0x000007a0
        /*01dc*/ 	.word	0x000000ff
        /*01e0*/ 	.word	0x00000068
        /*01e4*/ 	.short	0x0100
        /*01e6*/ 	.byte	0x07
	.zero		1


	//   ....[14]....
        /*01e8*/ 	.word	0x00000890
        /*01ec*/ 	.word	0x000000ff
        /*01f0*/ 	.word	0x00000070
        /*01f4*/ 	.short	0x0100
        /*01f6*/ 	.byte	0x05
	.zero		1


	//   ....[15]....
        /*01f8*/ 	.word	0x000008a0
        /*01fc*/ 	.word	0x000000ff
        /*0200*/ 	.word	0x00000078
        /*0204*/ 	.short	0x0100
        /*0206*/ 	.byte	0x05
	.zero		1


	//   ....[16]....
        /*0208*/ 	.word	0x000009e0
        /*020c*/ 	.word	0x000000ff
        /*0210*/ 	.word	0x00000080
        /*0214*/ 	.short	0x0100
        /*0216*/ 	.byte	0x05
	.zero		1


	//   ....[17]....
        /*0218*/ 	.word	0x000009f0
        /*021c*/ 	.word	0x000000ff
        /*0220*/ 	.word	0x00000090
        /*0224*/ 	.short	0x0100
        /*0226*/ 	.byte	0x05
	.zero		1


	//   ....[18]....
        /*0228*/ 	.word	0x00000a00
        /*022c*/ 	.word	0x000000ff
        /*0230*/ 	.word	0x00000088
        /*0234*/ 	.short	0x0100
        /*0236*/ 	.byte	0x05
	.zero		1


	//   ....[19]....
        /*0238*/ 	.word	0x00000a10
        /*023c*/ 	.word	0x000000ff
        /*0240*/ 	.word	0x00000098
        /*0244*/ 	.short	0x0100
        /*0246*/ 	.byte	0x05
	.zero		1


	//   ....[20]....
        /*0248*/ 	.word	0x00000b40
        /*024c*/ 	.word	0x000000ff
        /*0250*/ 	.word	0x000000a0
        /*0254*/ 	.short	0x0100
        /*0256*/ 	.byte	0x07
	.zero		1


	//   ....[21]....
        /*0258*/ 	.word	0x00000b50
        /*025c*/ 	.word	0x000000ff
        /*0260*/ 	.word	0x000000b0
        /*0264*/ 	.short	0x0100
        /*0266*/ 	.byte	0x07
	.zero		1


	//   ....[22]....
        /*0268*/ 	.word	0x00000b60
        /*026c*/ 	.word	0x000000ff
        /*0270*/ 	.word	0x000000a8
        /*0274*/ 	.short	0x0100
        /*0276*/ 	.byte	0x07
	.zero		1


	//   ....[23]....
        /*0278*/ 	.word	0x00000b70
        /*027c*/ 	.word	0x000000ff
        /*0280*/ 	.word	0x000000b8
        /*0284*/ 	.short	0x0100
        /*0286*/ 	.byte	0x07
	.zero		1


	//   ....[24]....
        /*0288*/ 	.word	0x00000c60
        /*028c*/ 	.word	0x000000ff
        /*0290*/ 	.word	0x000000c0
        /*0294*/ 	.short	0x0100
        /*0296*/ 	.byte	0x05
	.zero		1


	//   ....[25]....
        /*0298*/ 	.word	0x00000c70
        /*029c*/ 	.word	0x000000ff
        /*02a0*/ 	.word	0x000000d0
        /*02a4*/ 	.short	0x0100
        /*02a6*/ 	.byte	0x05
	.zero		1


	//   ....[26]....
        /*02a8*/ 	.word	0x00000c80
        /*02ac*/ 	.word	0x000000ff
        /*02b0*/ 	.word	0x000000c8
        /*02b4*/ 	.short	0x0100
        /*02b6*/ 	.byte	0x05
	.zero		1


	//   ....[27]....
        /*02b8*/ 	.word	0x00000c90
        /*02bc*/ 	.word	0x000000ff
        /*02c0*/ 	.word	0x000000d8
        /*02c4*/ 	.short	0x0100
        /*02c6*/ 	.byte	0x05
	.zero		1


	//   ....[28]....
        /*02c8*/ 	.word	0x00001560
        /*02cc*/ 	.word	0x00000003
        /*02d0*/ 	.word	0x000000d0
        /*02d4*/ 	.short	0x010a
        /*02d6*/ 	.byte	0xff
	.zero		1


	//   ....[29]....
        /*02d8*/ 	.word	0x00001590
        /*02dc*/ 	.word	0x00000003
        /*02e0*/ 	.word	0x000000c0
        /*02e4*/ 	.short	0x0101
        /*02e6*/ 	.byte	0xff
	.zero		1


	//   ....[30]....
        /*02e8*/ 	.word	0x00001660
        /*02ec*/ 	.word	0x000000ff
        /*02f0*/ 	.word	0x00000018
        /*02f4*/ 	.short	0x010a
        /*02f6*/ 	.byte	0x08
	.zero		1


	//   ....[31]....
        /*02f8*/ 	.word	0x00001700
        /*02fc*/ 	.word	0x000000ff
        /*0300*/ 	.word	0x00000018
        /*0304*/ 	.short	0x010a
        /*0306*/ 	.byte	0x21
	.zero		1


	//   ....[32]....
        /*0308*/ 	.word	0x00001850
        /*030c*/ 	.word	0x000000ff
        /*0310*/ 	.word	0x00000018
        /*0314*/ 	.short	0x010a
        /*0316*/ 	.byte	0x08
	.zero		1


	//   ....[33]....
        /*0318*/ 	.word	0x00001960
        /*031c*/ 	.word	0x000000ff
        /*0320*/ 	.word	0x00000078
        /*0324*/ 	.short	0x0101
        /*0326*/ 	.byte	0x04
	.zero		1


	//   ....[34]....
        /*0328*/ 	.word	0x00001980
        /*032c*/ 	.word	0x000000ff
        /*0330*/ 	.word	0x00000018
        /*0334*/ 	.short	0x010a
        /*0336*/ 	.byte	0x08
	.zero		1


	//   ....[35]....
        /*0338*/ 	.word	0x00001a00
        /*033c*/ 	.word	0x000000ff
        /*0340*/ 	.word	0x00000018
        /*0344*/ 	.short	0x010a
        /*0346*/ 	.byte	0x11
	.zero		1


	//   ....[36]....
        /*0348*/ 	.word	0x00001b50
        /*034c*/ 	.word	0x000000ff
        /*0350*/ 	.word	0x00000018
        /*0354*/ 	.short	0x010a
        /*0356*/ 	.byte	0x08
	.zero		1


	//   ....[37]....
        /*0358*/ 	.word	0x00001c90
        /*035c*/ 	.word	0x00000002
        /*0360*/ 	.word	0x00000080
        /*0364*/ 	.short	0x010a
        /*0366*/ 	.byte	0xff
	.zero		1


	//   ....[38]....
        /*0368*/ 	.word	0x00001d50
        /*036c*/ 	.word	0x00000002
        /*0370*/ 	.word	0x00000000
        /*0374*/ 	.short	0x0101
        /*0376*/ 	.byte	0xff
	.zero		1


	//   ....[39]....
        /*0378*/ 	.word	0x000022b0
        /*037c*/ 	.word	0x000000ff
        /*0380*/ 	.word	0x00000000
        /*0384*/ 	.short	0x010a
        /*0386*/ 	.byte	0x05
	.zero		1


	//   ....[40]....
        /*0388*/ 	.word	0x00002340
        /*038c*/ 	.word	0x000000ff
        /*0390*/ 	.word	0x00000000
        /*0394*/ 	.short	0x010a
        /*0396*/ 	.byte	0x05
	.zero		1


	//   ....[41]....
        /*0398*/ 	.word	0x000023e0
        /*039c*/ 	.word	0x00000000
        /*03a0*/ 	.word	0x00000000
        /*03a4*/ 	.short	0x010a
        /*03a6*/ 	.byte	0xff
	.zero		1


	//   ....[42]....
        /*03a8*/ 	.word	0x00002500
        /*03ac*/ 	.word	0x00000000
        /*03b0*/ 	.word	0x000000c0
        /*03b4*/ 	.short	0x010a
        /*03b6*/ 	.byte	0xff
	.zero		1


	//   ....[43]....
        /*03b8*/ 	.word	0x00002560
        /*03bc*/ 	.word	0x00000004
        /*03c0*/ 	.word	0x00000000
        /*03c4*/ 	.short	0x0101
        /*03c6*/ 	.byte	0xff
	.zero		1


	//   ....[44]....
        /*03c8*/ 	.word	0x00002580
        /*03cc*/ 	.word	0x000000ff
        /*03d0*/ 	.word	0x00000090
        /*03d4*/ 	.short	0x010a
        /*03d6*/ 	.byte	0x05
	.zero		1


	//   ....[45]....
        /*03d8*/ 	.word	0x000026a0
        /*03dc*/ 	.word	0x00000000
        /*03e0*/ 	.word	0x00000080
        /*03e4*/ 	.short	0x010a
        /*03e6*/ 	.byte	0xff
	.zero		1


	//   ....[46]....
        /*03e8*/ 	.word	0x000027b0
        /*03ec*/ 	.word	0x00000000
        /*03f0*/ 	.word	0x00000000
        /*03f4*/ 	.short	0x0101
        /*03f6*/ 	.byte	0xff
	.zero		1


	//   ....[47]....
        /*03f8*/ 	.word	0x00002840
        /*03fc*/ 	.word	0x000000ff
        /*0400*/ 	.word	0x00000090
        /*0404*/ 	.short	0x0106
        /*0406*/ 	.byte	0x05
	.zero		1


	//   ....[48]....
        /*0408*/ 	.word	0x00002860
        /*040c*/ 	.word	0x000000ff
        /*0410*/ 	.word	0x00000090
        /*0414*/ 	.short	0x010a
        /*0416*/ 	.byte	0x05
	.zero		1


	//   ....[49]....
        /*0418*/ 	.word	0x000028f0
        /*041c*/ 	.word	0x000000ff
        /*0420*/ 	.word	0x00000090
        /*0424*/ 	.short	0x0106
        /*0426*/ 	.byte	0x04
	.zero		1


	//   ....[50]....
        /*0428*/ 	.word	0x00002930
        /*042c*/ 	.word	0x00000000
        /*0430*/ 	.word	0x00000090
        /*0434*/ 	.short	0x010a
        /*0436*/ 	.byte	0xff
	.zero		1


	//   ....[51]....
        /*0438*/ 	.word	0x00002e70
        /*043c*/ 	.word	0x00000000
        /*0440*/ 	.word	0x00000080
        /*0444*/ 	.short	0x010a
        /*0446*/ 	.byte	0xff
	.zero		1


	//   ....[52]....
        /*0448*/ 	.word	0x00002f80
        /*044c*/ 	.word	0x00000003
        /*0450*/ 	.word	0x00000000
        /*0454*/ 	.short	0x0101
        /*0456*/ 	.byte	0xff
	.zero		1


	//   ....[53]....
        /*0458*/ 	.word	0x00002f90
        /*045c*/ 	.word	0x000000ff
        /*0460*/ 	.word	0x00000000
        /*0464*/ 	.short	0x010a
        /*0466*/ 	.byte	0x06
	.zero		1


	//   ....[54]....
        /*0468*/ 	.word	0x00002fb0
        /*046c*/ 	.word	0x000000ff
        /*0470*/ 	.word	0x000000b0
        /*0474*/ 	.short	0x010a
        /*0476*/ 	.byte	0x07
	.zero		1


	//   ....[55]....
        /*0478*/ 	.word	0x00003080
        /*047c*/ 	.word	0x000000ff
        /*0480*/ 	.word	0x00000000
        /*0484*/ 	.short	0x010a
        /*0486*/ 	.byte	0x06
	.zero		1


	//   ....[56]....
        /*0488*/ 	.word	0x000031b0
        /*048c*/ 	.word	0x000000ff
        /*0490*/ 	.word	0x00000000
        /*0494*/ 	.short	0x010a
        /*0496*/ 	.byte	0x1a
	.zero		1


	//   ....[57]....
        /*0498*/ 	.word	0x00003450
        /*049c*/ 	.word	0x000000ff
        /*04a0*/ 	.word	0x00000000
        /*04a4*/ 	.short	0x010a
        /*04a6*/ 	.byte	0x06
	.zero		1


	//   ....[58]....
        /*04a8*/ 	.word	0x000034e0
        /*04ac*/ 	.word	0x000000ff
        /*04b0*/ 	.word	0x00000000
        /*04b4*/ 	.short	0x010a
        /*04b6*/ 	.byte	0x07
	.zero		1


	//   ....[59]....
        /*04b8*/ 	.word	0x00003960
        /*04bc*/ 	.word	0x00000000
        /*04c0*/ 	.word	0x00000080
        /*04c4*/ 	.short	0x010a
        /*04c6*/ 	.byte	0xff
	.zero		1


	//   ....[60]....
        /*04c8*/ 	.word	0x00003a20
        /*04cc*/ 	.word	0x00000000
        /*04d0*/ 	.word	0x00000000
        /*04d4*/ 	.short	0x0101
        /*04d6*/ 	.byte	0xff
	.zero		1


	//   ....[61]....
        /*04d8*/ 	.word	0x00003d40
        /*04dc*/ 	.word	0x000000ff
        /*04e0*/ 	.word	0x00000078
        /*04e4*/ 	.short	0x010a
        /*04e6*/ 	.byte	0x07
	.zero		1


	//   ....[62]....
        /*04e8*/ 	.word	0x00003f30
        /*04ec*/ 	.word	0x000000ff
        /*04f0*/ 	.word	0x00000050
        /*04f4*/ 	.short	0x010a
        /*04f6*/ 	.byte	0x07
	.zero		1


	//   ....[63]....
        /*04f8*/ 	.word	0x000040a0
        /*04fc*/ 	.word	0x000000ff
        /*0500*/ 	.word	0x00000030
        /*0504*/ 	.short	0x010b
        /*0506*/ 	.byte	0x07
	.zero		1


	//   ....[64]....
        /*0508*/ 	.word	0x000040b0
        /*050c*/ 	.word	0x000000ff
        /*0510*/ 	.word	0x00000000
        /*0514*/ 	.short	0x0101
        /*0516*/ 	.byte	0x08
	.zero		1


	//   ....[65]....
        /*0518*/ 	.word	0x000040d0
        /*051c*/ 	.word	0x000000ff
        /*0520*/ 	.word	0x00000058
        /*0524*/ 	.short	0x010a
        /*0526*/ 	.byte	0x07
	.zero		1


	//   ....[66]....
        /*0528*/ 	.word	0x00004230
        /*052c*/ 	.word	0x000000ff
        /*0530*/ 	.word	0x00000038
        /*0534*/ 	.short	0x010b
        /*0536*/ 	.byte	0x07
	.zero		1


	//   ....[67]....
        /*0538*/ 	.word	0x00004240
        /*053c*/ 	.word	0x000000ff
        /*0540*/ 	.word	0x00000000
        /*0544*/ 	.short	0x0101
        /*0546*/ 	.byte	0x08
	.zero		1


	//   ....[68]....
        /*0548*/ 	.word	0x00004250
        /*054c*/ 	.word	0x000000ff
        /*0550*/ 	.word	0x00000060
        /*0554*/ 	.short	0x010a
        /*0556*/ 	.byte	0x07
	.zero		1


	//   ....[69]....
        /*0558*/ 	.word	0x000043f0
        /*055c*/ 	.word	0x000000ff
        /*0560*/ 	.word	0x00000040
        /*0564*/ 	.short	0x010b
        /*0566*/ 	.byte	0x07
	.zero		1


	//   ....[70]....
        /*0568*/ 	.word	0x00004460
        /*056c*/ 	.word	0x000000ff
        /*0570*/ 	.word	0x00000000
        /*0574*/ 	.short	0x0101
        /*0576*/ 	.byte	0x08
	.zero		1


	//   ....[71]....
        /*0578*/ 	.word	0x00004490
        /*057c*/ 	.word	0x000000ff
        /*0580*/ 	.word	0x00000068
        /*0584*/ 	.short	0x010a
        /*0586*/ 	.byte	0x07
	.zero		1


	//   ....[72]....
        /*0588*/ 	.word	0x000046a0
        /*058c*/ 	.word	0x000000ff
        /*0590*/ 	.word	0x00000048
        /*0594*/ 	.short	0x010b
        /*0596*/ 	.byte	0x07
	.zero		1


	//   ....[73]....
        /*0598*/ 	.word	0x000046c0
        /*059c*/ 	.word	0x000000ff
        /*05a0*/ 	.word	0x00000000
        /*05a4*/ 	.short	0x0101
        /*05a6*/ 	.byte	0x0d
	.zero		1


	//   ....[74]....
        /*05a8*/ 	.word	0x000046f0
        /*05ac*/ 	.word	0x000000ff
        /*05b0*/ 	.word	0x00000050
        /*05b4*/ 	.short	0x010a
        /*05b6*/ 	.byte	0x07
	.zero		1


	//   ....[75]....
        /*05b8*/ 	.word	0x00004710
        /*05bc*/ 	.word	0x000000ff
        /*05c0*/ 	.word	0x00000058
        /*05c4*/ 	.short	0x010a
        /*05c6*/ 	.byte	0x07
	.zero		1


	//   ....[76]....
        /*05c8*/ 	.word	0x00004730
        /*05cc*/ 	.word	0x000000ff
        /*05d0*/ 	.word	0x00000060
        /*05d4*/ 	.short	0x010a
        /*05d6*/ 	.byte	0x07
	.zero		1


	//   ....[77]....
        /*05d8*/ 	.word	0x00004770
        /*05dc*/ 	.word	0x00000000
        /*05e0*/ 	.word	0x00000068
        /*05e4*/ 	.short	0x010a
        /*05e6*/ 	.byte	0xff
	.zero		1


	//   ....[78]....
        /*05e8*/ 	.word	0x00004aa0
        /*05ec*/ 	.word	0x00000000
        /*05f0*/ 	.word	0x00000080
        /*05f4*/ 	.short	0x010a
        /*05f6*/ 	.byte	0xff
	.zero		1


	//   ....[79]....
        /*05f8*/ 	.word	0x00004bb0
        /*05fc*/ 	.word	0x00000000
        /*0600*/ 	.word	0x00000000
        /*0604*/ 	.short	0x0101
        /*0606*/ 	.byte	0xff
	.zero		1


	//   ....[80]....
        /*0608*/ 	.word	0x00005610
        /*060c*/ 	.word	0x00000003
        /*0610*/ 	.word	0x00000030
        /*0614*/ 	.short	0x010a
        /*0616*/ 	.byte	0xff
	.zero		1


	//   ....[81]....
        /*0618*/ 	.word	0x00005650
        /*061c*/ 	.word	0x000000c1
        /*0620*/ 	.word	0x000000a0
        /*0624*/ 	.short	0x010a
        /*0626*/ 	.byte	0xff
	.zero		1


	//   ....[82]....
        /*0628*/ 	.word	0x00005780
        /*062c*/ 	.word	0x00000003
        /*0630*/ 	.word	0x00000030
        /*0634*/ 	.short	0x010a
        /*0636*/ 	.byte	0xff
	.zero		1


	//   ....[83]....
        /*0638*/ 	.word	0x000058e0
        /*063c*/ 	.word	0x00000000
        /*0640*/ 	.word	0x00000000
        /*0644*/ 	.short	0x0101
        /*0646*/ 	.byte	0xff
	.zero		1


	//   ....[84]....
        /*0648*/ 	.word	0x00005940
        /*064c*/ 	.word	0x000000c1
        /*0650*/ 	.word	0x000000a0
        /*0654*/ 	.short	0x010a
        /*0656*/ 	.byte	0xff
	.zero		1


	//   ....[85]....
        /*0658*/ 	.word	0x00006cf0
        /*065c*/ 	.word	0x000000cc
        /*0660*/ 	.word	0x00000030
        /*0664*/ 	.short	0x010a
        /*0666*/ 	.byte	0xff
	.zero		1


	//   ....[86]....
        /*0668*/ 	.word	0x00006dc0
        /*066c*/ 	.word	0x000000cc
        /*0670*/ 	.word	0x00000030
        /*0674*/ 	.short	0x010a
        /*0676*/ 	.byte	0xff
	.zero		1


	//   ....[87]....
        /*0678*/ 	.word	0x00006f00
        /*067c*/ 	.word	0x00000003
        /*0680*/ 	.word	0x00000000
        /*0684*/ 	.short	0x0101
        /*0686*/ 	.byte	0xff
	.zero		1


	//   ....[88]....
        /*0688*/ 	.word	0x000082a0
        /*068c*/ 	.word	0x00000000
        /*0690*/ 	.word	0x00000030
        /*0694*/ 	.short	0x010a
        /*0696*/ 	.byte	0xff
	.zero		1


	//   ....[89]....
        /*0698*/ 	.word	0x00008370
        /*069c*/ 	.word	0x00000000
        /*06a0*/ 	.word	0x00000030
        /*06a4*/ 	.short	0x010a
        /*06a6*/ 	.byte	0xff
	.zero		1


	//   ....[90]....
        /*06a8*/ 	.word	0x000084d0
        /*06ac*/ 	.word	0x00000000
        /*06b0*/ 	.word	0x00000000
        /*06b4*/ 	.short	0x0101
        /*06b6*/ 	.byte	0xff
	.zero		1


	//   ....[91]....
        /*06b8*/ 	.word	0x00009880
        /*06bc*/ 	.word	0x00000000
        /*06c0*/ 	.word	0x00000030
        /*06c4*/ 	.short	0x010a
        /*06c6*/ 	.byte	0xff
	.zero		1


	//   ....[92]....
        /*06c8*/ 	.word	0x00009950
        /*06cc*/ 	.word	0x00000000
        /*06d0*/ 	.word	0x00000030
        /*06d4*/ 	.short	0x010a
        /*06d6*/ 	.byte	0xff
	.zero		1


	//   ....[93]....
        /*06d8*/ 	.word	0x00009ab0
        /*06dc*/ 	.word	0x00000000
        /*06e0*/ 	.word	0x00000000
        /*06e4*/ 	.short	0x0101
        /*06e6*/ 	.byte	0xff
	.zero		1


	//   ....[94]....
        /*06e8*/ 	.word	0x00009fa0
        /*06ec*/ 	.word	0x000000ff
        /*06f0*/ 	.word	0x00000000
        /*06f4*/ 	.short	0x0101
        /*06f6*/ 	.byte	0x05
	.zero		1


	//   ....[95]....
        /*06f8*/ 	.word	0x0000af20
        /*06fc*/ 	.word	0x00000003
        /*0700*/ 	.word	0x000000d0
        /*0704*/ 	.short	0x010a
        /*0706*/ 	.byte	0xff
	.zero		1


	//   ....[96]....
        /*0708*/ 	.word	0x0000af80
        /*070c*/ 	.word	0x00000002
        /*0710*/ 	.word	0x00000018
        /*0714*/ 	.short	0x010a
        /*0716*/ 	.byte	0xff
	.zero		1


	//   ....[97]....
        /*0718*/ 	.word	0x0000afe0
        /*071c*/ 	.word	0x00000002
        /*0720*/ 	.word	0x00000018
        /*0724*/ 	.short	0x010a
        /*0726*/ 	.byte	0xff
	.zero		1


	//   ....[98]....
        /*0728*/ 	.word	0x0000b030
        /*072c*/ 	.word	0x00000002
        /*0730*/ 	.word	0x00000080
        /*0734*/ 	.short	0x010a
        /*0736*/ 	.byte	0xff
	.zero		1


	//   ....[99]....
        /*0738*/ 	.word	0x0000b090
        /*073c*/ 	.word	0x00000000
        /*0740*/ 	.word	0x00000000
        /*0744*/ 	.short	0x010a
        /*0746*/ 	.byte	0xff
	.zero		1


	//   ....[100]....
        /*0748*/ 	.word	0x0000b0f0
        /*074c*/ 	.word	0x00000000
        /*0750*/ 	.word	0x00000000
        /*0754*/ 	.short	0x010a
        /*0756*/ 	.byte	0xff
	.zero		1


	//   ....[101]....
        /*0758*/ 	.word	0x0000b140
        /*075c*/ 	.word	0x00000000
        /*0760*/ 	.word	0x000000c0
        /*0764*/ 	.short	0x010a
        /*0766*/ 	.byte	0xff
	.zero		1


	//   ....[102]....
        /*0768*/ 	.word	0x0000b1a0
        /*076c*/ 	.word	0x00000000
        /*0770*/ 	.word	0x00000090
        /*0774*/ 	.short	0x010a
        /*0776*/ 	.byte	0xff
	.zero		1


	//   ....[103]....
        /*0778*/ 	.word	0x0000b1f0
        /*077c*/ 	.word	0x00000000
        /*0780*/ 	.word	0x00000080
        /*0784*/ 	.short	0x010a
        /*0786*/ 	.byte	0xff
	.zero		1


	//   ....[104]....
        /*0788*/ 	.word	0x0000b250
        /*078c*/ 	.word	0x00000000
        /*0790*/ 	.word	0x00000090
        /*0794*/ 	.short	0x010a
        /*0796*/ 	.byte	0xff
	.zero		1


	//   ....[105]....
        /*0798*/ 	.word	0x0000b2a0
        /*079c*/ 	.word	0x00000000
        /*07a0*/ 	.word	0x00000080
        /*07a4*/ 	.short	0x010a
        /*07a6*/ 	.byte	0xff
	.zero		1


	//   ....[106]....
        /*07a8*/ 	.word	0x0000b300
        /*07ac*/ 	.word	0x00000003
        /*07b0*/ 	.word	0x000000b0
        /*07b4*/ 	.short	0x010a
        /*07b6*/ 	.byte	0xff
	.zero		1


	//   ....[107]....
        /*07b8*/ 	.word	0x0000b360
        /*07bc*/ 	.word	0x00000000
        /*07c0*/ 	.word	0x00000000
        /*07c4*/ 	.short	0x010a
        /*07c6*/ 	.byte	0xff
	.zero		1


	//   ....[108]....
        /*07c8*/ 	.word	0x0000b3c0
        /*07cc*/ 	.word	0x00000000
        /*07d0*/ 	.word	0x00000000
        /*07d4*/ 	.short	0x010a
        /*07d6*/ 	.byte	0xff
	.zero		1


	//   ....[109]....
        /*07d8*/ 	.word	0x0000b420
        /*07dc*/ 	.word	0x00000000
        /*07e0*/ 	.word	0x00000000
        /*07e4*/ 	.short	0x010a
        /*07e6*/ 	.byte	0xff
	.zero		1


	//   ....[110]....
        /*07e8*/ 	.word	0x0000b470
        /*07ec*/ 	.word	0x00000000
        /*07f0*/ 	.word	0x00000080
        /*07f4*/ 	.short	0x010a
        /*07f6*/ 	.byte	0xff
	.zero		1


	//   ....[111]....
        /*07f8*/ 	.word	0x0000b4d0
        /*07fc*/ 	.word	0x00000000
        /*0800*/ 	.word	0x00000078
        /*0804*/ 	.short	0x010a
        /*0806*/ 	.byte	0xff
	.zero		1


	//   ....[112]....
        /*0808*/ 	.word	0x0000b530
        /*080c*/ 	.word	0x00000003
        /*0810*/ 	.word	0x00000050
        /*0814*/ 	.short	0x010a
        /*0816*/ 	.byte	0xff
	.zero		1


	//   ....[113]....
        /*0818*/ 	.word	0x0000b590
        /*081c*/ 	.word	0x00000003
        /*0820*/ 	.word	0x00000058
        /*0824*/ 	.short	0x010a
        /*0826*/ 	.byte	0xff
	.zero		1


	//   ....[114]....
        /*0828*/ 	.word	0x0000b5f0
        /*082c*/ 	.word	0x00000003
        /*0830*/ 	.word	0x00000060
        /*0834*/ 	.short	0x010a
        /*0836*/ 	.byte	0xff
	.zero		1


	//   ....[115]....
        /*0838*/ 	.word	0x0000b650
        /*083c*/ 	.word	0x00000003
        /*0840*/ 	.word	0x00000068
        /*0844*/ 	.short	0x010a
        /*0846*/ 	.byte	0xff
	.zero		1


	//   ....[116]....
        /*0848*/ 	.word	0x0000b6b0
        /*084c*/ 	.word	0x00000000
        /*0850*/ 	.word	0x00000050
        /*0854*/ 	.short	0x010a
        /*0856*/ 	.byte	0xff
	.zero		1


	//   ....[117]....
        /*0858*/ 	.word	0x0000b710
        /*085c*/ 	.word	0x00000000
        /*0860*/ 	.word	0x00000058
        /*0864*/ 	.short	0x010a
        /*0866*/ 	.byte	0xff
	.zero		1


	//   ....[118]....
        /*0868*/ 	.word	0x0000b770
        /*086c*/ 	.word	0x00000000
        /*0870*/ 	.word	0x00000060
        /*0874*/ 	.short	0x010a
        /*0876*/ 	.byte	0xff
	.zero		1


	//   ....[119]....
        /*0878*/ 	.word	0x0000b7c0
        /*087c*/ 	.word	0x00000000
        /*0880*/ 	.word	0x00000080
        /*0884*/ 	.short	0x010a
        /*0886*/ 	.byte	0xff
	.zero		1


	//   ....[120]....
        /*0888*/ 	.word	0x0000b810
        /*088c*/ 	.word	0x00000003
        /*0890*/ 	.word	0x00000030
        /*0894*/ 	.short	0x010a
        /*0896*/ 	.byte	0xff
	.zero		1


	//   ....[121]....
        /*0898*/ 	.word	0x0000b860
        /*089c*/ 	.word	0x000000c1
        /*08a0*/ 	.word	0x000000a0
        /*08a4*/ 	.short	0x010a
        /*08a6*/ 	.byte	0xff
	.zero		1


	//   ....[122]....
        /*08a8*/ 	.word	0x0000b8b0
        /*08ac*/ 	.word	0x000000cc
        /*08b0*/ 	.word	0x00000030
        /*08b4*/ 	.short	0x010a
        /*08b6*/ 	.byte	0xff
	.zero		1


	//   ....[123]....
        /*08b8*/ 	.word	0x0000b900
        /*08bc*/ 	.word	0x00000000
        /*08c0*/ 	.word	0x00000030
        /*08c4*/ 	.short	0x010a
        /*08c6*/ 	.byte	0xff
	.zero		1


	//   ....[124]....
        /*08c8*/ 	.word	0x0000b950
        /*08cc*/ 	.word	0x00000000
        /*08d0*/ 	.word	0x00000030
        /*08d4*/ 	.short	0x010a
        /*08d6*/ 	.byte	0xff
	.zero		1


	//----- nvinfo : EIATTR_NUM_MBARRIERS
	.align		4
.L_48:
        /*08d8*/ 	.byte	0x03, 0x38
        /*08da*/ 	.short	0x001c


	//----- nvinfo : EIATTR_EXIT_INSTR_OFFSETS
	.align		4
        /*08dc*/ 	.byte	0x04, 0x1c
        /*08de*/ 	.short	(.L_50 - .L_49)


	//   ....[0]....
.L_49:
        /*08e0*/ 	.word	0x00002410


	//   ....[1]....
        /*08e4*/ 	.word	0x00002900


	//   ....[2]....
        /*08e8*/ 	.word	0x00002960


	//   ....[3]....
        /*08ec*/ 	.word	0x00003740


	//   ....[4]....
        /*08f0*/ 	.word	0x000047a0


	//   ....[5]....
        /*08f4*/ 	.word	0x000047e0


	//   ....[6]....
        /*08f8*/ 	.word	0x0000af10


	//----- nvinfo : EIATTR_MAX_THREADS
	.align		4
.L_50:
        /*08fc*/ 	.byte	0x04, 0x05
        /*08fe*/ 	.short	(.L_52 - .L_51)
.L_51:
        /*0900*/ 	.word	0x00000100
        /*0904*/ 	.word	0x00000001
        /*0908*/ 	.word	0x00000001


	//----- nvinfo : EIATTR_CRS_STACK_SIZE
	.align		4
.L_52:
        /*090c*/ 	.byte	0x04, 0x1e
        /*090e*/ 	.short	(.L_54 - .L_53)
.L_53:
        /*0910*/ 	.word	0x00000000


	//----- nvinfo : EIATTR_CBANK_PARAM_SIZE
	.align		4
.L_54:
        /*0914*/ 	.byte	0x03, 0x19
        /*0916*/ 	.short	0x0800


	//----- nvinfo : EIATTR_PARAM_CBANK
	.align		4
        /*0918*/ 	.byte	0x04, 0x0a
        /*091a*/ 	.short	(.L_56 - .L_55)
	.align		4
.L_55:
        /*091c*/ 	.word	index@(.nv.constant0._ZN7cutlass13device_kernelINS_4gemm6kernel13GemmUniversalIN4cute5tupleIJiiiiEEENS1_10collective13CollectiveMmaINS1_35MainloopSm100TmaUmmaWarpSpecializedILi3ELi2ELi2ENS5_IJNS4_1CILi1EEESB_SB_EEEEENS5_IJNSA_ILi128EEENSA_ILi256EEESE_EEENS_12float_e5m2_tENS5_IJlSB_lEEESH_SI_NS4_8TiledMMAINS4_8MMA_AtomIJNS4_10MMA_TraitsINS4_19SM100_MMA_F8F6F4_SSEJSH_SH_fSE_SF_NS4_17integral_constantINS4_4UMMA5MajorELSP_0EEESQ_NSN_INSO_7ScaleInELSR_0EEESS_EEEEEENS4_6LayoutISC_NS5_IJNSA_ILi0EEESW_SW_EEEEENS5_IJNS4_10UnderscoreESZ_SZ_EEEEENS4_13SM90_TMA_LOADENS4_14ComposedLayoutINS4_7SwizzleILi3ELi4ELi3EEENS4_18smem_ptr_flag_bitsILi8EEENSV_INS5_IJNSA_ILi8EEESE_EEENS5_IJSE_SB_EEEEEEEvNS4_8identityES12_S1C_vS1D_EENS_8epilogue10collective18CollectiveEpilogueINS1F_23Sm100TmaWarpSpecializedILi4ELi2ELi64ELb0ELb0EEEJSG_NS5_IJNSV_ISE_SB_EENSV_INSA_ILi64EEESB_EEEEESH_SI_SH_SI_NS1F_6fusion15FusionCallbacksIS1J_NS1O_17LinearCombinationISH_fSH_fLNS_15FloatRoundStyleE2EEESG_S1N_JEEENS4_5SM1004TMEM4LOAD26SM100_TMEM_LOAD_32dp32b64xES12_NS13_INS14_ILi2ELi4ELi3EEES17_NSV_INS5_IJS18_S1L_EEENS5_IJS1L_SB_EEEEEEENS4_39AutoVectorizingCopyWithAssumedAlignmentILi128EEENS4_14SM90_TMA_STOREES22_S24_S24_EEEvvEEEEvNT_6ParamsE)
        /*0920*/ 	.short	0x0380
        /*0922*/ 	.short	0x0800


	//----- nvinfo : EIATTR_SW_WAR
	.align		4
.L_56:
        /*0924*/ 	.byte	0x04, 0x36
        /*0926*/ 	.short	(.L_58 - .L_57)
.L_57:
        /*0928*/ 	.word	0x00000008
.L_58:


//--------------------- .nv.callgraph             --------------------------
	.section	.nv.callgraph,"",@"SHT_CUDA_CALLGRAPH"
	.align	4
	.sectionentsize	8
	.align		4
        /*0000*/ 	.word	0x00000000
	.align		4
        /*0004*/ 	.word	0xffffffff
	.align		4
        /*0008*/ 	.word	index@(_ZN7cutlass13device_kernelINS_4gemm6kernel13GemmUniversalIN4cute5tupleIJiiiiEEENS1_10collective13CollectiveMmaINS1_35MainloopSm100TmaUmmaWarpSpecializedILi3ELi2ELi2ENS5_IJNS4_1CILi1EEESB_SB_EEEEENS5_IJNSA_ILi128EEENSA_ILi256EEESE_EEENS_12float_e5m2_tENS5_IJlSB_lEEESH_SI_NS4_8TiledMMAINS4_8MMA_AtomIJNS4_10MMA_TraitsINS4_19SM100_MMA_F8F6F4_SSEJSH_SH_fSE_SF_NS4_17integral_constantINS4_4UMMA5MajorELSP_0EEESQ_NSN_INSO_7ScaleInELSR_0EEESS_EEEEEENS4_6LayoutISC_NS5_IJNSA_ILi0EEESW_SW_EEEEENS5_IJNS4_10UnderscoreESZ_SZ_EEEEENS4_13SM90_TMA_LOADENS4_14ComposedLayoutINS4_7SwizzleILi3ELi4ELi3EEENS4_18smem_ptr_flag_bitsILi8EEENSV_INS5_IJNSA_ILi8EEESE_EEENS5_IJSE_SB_EEEEEEEvNS4_8identityES12_S1C_vS1D_EENS_8epilogue10collective18CollectiveEpilogueINS1F_23Sm100TmaWarpSpecializedILi4ELi2ELi64ELb0ELb0EEEJSG_NS5_IJNSV_ISE_SB_EENSV_INSA_ILi64EEESB_EEEEESH_SI_SH_SI_NS1F_6fusion15FusionCallbacksIS1J_NS1O_17LinearCombinationISH_fSH_fLNS_15FloatRoundStyleE2EEESG_S1N_JEEENS4_5SM1004TMEM4LOAD26SM100_TMEM_LOAD_32dp32b64xES12_NS13_INS14_ILi2ELi4ELi3EEES17_NSV_INS5_IJS18_S1L_EEENS5_IJS1L_SB_EEEEEEENS4_39AutoVectorizingCopyWithAssumedAlignmentILi128EEENS4_14SM90_TMA_STOREES22_S24_S24_EEEvvEEEEvNT_6ParamsE)
	.align		4
        /*000c*/ 	.word	index@(__assertfail)
	.align		4
        /*0010*/ 	.word	0x00000000
	.align		4
        /*0014*/ 	.word	0xfffffffe
	.align		4
        /*0018*/ 	.word	0x00000000
	.align		4
        /*001c*/ 	.word	0xfffffffd
	.align		4
        /*0020*/ 	.word	0x00000000
	.align		4
        /*0024*/ 	.word	0xfffffffc


//--------------------- .nv.constant4             --------------------------
	.section	.nv.constant4,"a",@progbits
	.align	8
	.align		8
.nv.constant4:
        /*0000*/ 	.dword	__assertfail
	.align		8
        /*0008*/ 	.dword	__unnamed_1
	.align		8
        /*0010*/ 	.dword	__unnamed_2
	.align		8
        /*0018*/ 	.dword	__unnamed_3
	.align		8
        /*0020*/ 	.dword	_ZN40_INTERNAL_f9388eec_4_k_cu_4f999e67_219544cuda3std3__45__cpo5beginE
	.align		8
        /*0028*/ 	.dword	_ZN40_INTERNAL_f9388eec_4_k_cu_4f999e67_219544cuda3std3__45__cpo3endE
	.align		8
        /*0030*/ 	.dword	_ZN40_INTERNAL_f9388eec_4_k_cu_4f999e67_219544cuda3std3__45__cpo6cbeginE
	.align		8
        /*0038*/ 	.dword	_ZN40_INTERNAL_f9388eec_4_k_cu_4f999e67_219544cuda3std3__45__cpo4cendE
	.align		8
        /*0040*/ 	.dword	_ZN40_INTERNAL_f9388eec_4_k_cu_4f999e67_219544cuda3std3__442_GLOBAL__N__f9388eec_4_k_cu_4f999e67_219546ignoreE
	.align		8
        /*0048*/ 	.dword	_ZN40_INTERNAL_f9388eec_4_k_cu_4f999e67_219544cuda3std3__419piecewise_constructE
	.align		8
        /*0050*/ 	.dword	_ZN40_INTERNAL_f9388eec_4_k_cu_4f999e67_219544cuda3std3__48in_placeE
	.align		8
        /*0058*/ 	.dword	_ZN40_INTERNAL_f9388eec_4_k_cu_4f999e67_219544cuda3std6ranges3__45__cpo4swapE
	.align		8
        /*0060*/ 	.dword	_ZN40_INTERNAL_f9388eec_4_k_cu_4f999e67_219544cuda3std6ranges3__45__cpo9iter_moveE
	.align		8
        /*0068*/ 	.dword	_ZN40_INTERNAL_f9388eec_4_k_cu_4f999e67_219544cute7productE
	.align		8
        /*0070*/ 	.dword	_ZN40_INTERNAL_f9388eec_4_k_cu_4f999e67_219544cute1_E
	.align		8
        /*0078*/ 	.dword	$str$25
	.align		8
        /*0080*/ 	.dword	$str$26
	.align		8
        /*0088*/ 	.dword	$str$27
	.align		8
        /*0090*/ 	.dword	$str$28


//--------------------- .text._ZN7cutlass13device_kernelINS_4gemm6kernel13GemmUniversalIN4cute5tupleIJiiiiEEENS1_10collective13CollectiveMmaINS1_35MainloopSm100TmaUmmaWarpSpecializedILi3ELi2ELi2ENS5_IJNS4_1CILi1EEESB_SB_EEEEENS5_IJNSA_ILi128EEENSA_ILi256EEESE_EEENS_12float_e5m2_tENS5_IJlSB_lEEESH_SI_NS4_8TiledMMAINS4_8MMA_AtomIJNS4_10MMA_TraitsINS4_19SM100_MMA_F8F6F4_SSEJSH_SH_fSE_SF_NS4_17integral_constantINS4_4UMMA5MajorELSP_0EEESQ_NSN_INSO_7ScaleInELSR_0EEESS_EEEEEENS4_6LayoutISC_NS5_IJNSA_ILi0EEESW_SW_EEEEENS5_IJNS4_10UnderscoreESZ_SZ_EEEEENS4_13SM90_TMA_LOADENS4_14ComposedLayoutINS4_7SwizzleILi3ELi4ELi3EEENS4_18smem_ptr_flag_bitsILi8EEENSV_INS5_IJNSA_ILi8EEESE_EEENS5_IJSE_SB_EEEEEEEvNS4_8identityES12_S1C_vS1D_EENS_8epilogue10collective18CollectiveEpilogueINS1F_23Sm100TmaWarpSpecializedILi4ELi2ELi64ELb0ELb0EEEJSG_NS5_IJNSV_ISE_SB_EENSV_INSA_ILi64EEESB_EEEEESH_SI_SH_SI_NS1F_6fusion15FusionCallbacksIS1J_NS1O_17LinearCombinationISH_fSH_fLNS_15FloatRoundStyleE2EEESG_S1N_JEEENS4_5SM1004TMEM4LOAD26SM100_TMEM_LOAD_32dp32b64xES12_NS13_INS14_ILi2ELi4ELi3EEES17_NSV_INS5_IJS18_S1L_EEENS5_IJS1L_SB_EEEEEEENS4_39AutoVectorizingCopyWithAssumedAlignmentILi128EEENS4_14SM90_TMA_STOREES22_S24_S24_EEEvvEEEEvNT_6ParamsE --------------------------
	.section	.text._ZN7cutlass13device_kernelINS_4gemm6kernel13GemmUniversalIN4cute5tupleIJiiiiEEENS1_10collective13CollectiveMmaINS1_35MainloopSm100TmaUmmaWarpSpecializedILi3ELi2ELi2ENS5_IJNS4_1CILi1EEESB_SB_EEEEENS5_IJNSA_ILi128EEENSA_ILi256EEESE_EEENS_12float_e5m2_tENS5_IJlSB_lEEESH_SI_NS4_8TiledMMAINS4_8MMA_AtomIJNS4_10MMA_TraitsINS4_19SM100_MMA_F8F6F4_SSEJSH_SH_fSE_SF_NS4_17integral_constantINS4_4UMMA5MajorELSP_0EEESQ_NSN_INSO_7ScaleInELSR_0EEESS_EEEEEENS4_6LayoutISC_NS5_IJNSA_ILi0EEESW_SW_EEEEENS5_IJNS4_10UnderscoreESZ_SZ_EEEEENS4_13SM90_TMA_LOADENS4_14ComposedLayoutINS4_7SwizzleILi3ELi4ELi3EEENS4_18smem_ptr_flag_bitsILi8EEENSV_INS5_IJNSA_ILi8EEESE_EEENS5_IJSE_SB_EEEEEEEvNS4_8identityES12_S1C_vS1D_EENS_8epilogue10collective18CollectiveEpilogueINS1F_23Sm100TmaWarpSpecializedILi4ELi2ELi64ELb0ELb0EEEJSG_NS5_IJNSV_ISE_SB_EENSV_INSA_ILi64EEESB_EEEEESH_SI_SH_SI_NS1F_6fusion15FusionCallbacksIS1J_NS1O_17LinearCombinationISH_fSH_fLNS_15FloatRoundStyleE2EEESG_S1N_JEEENS4_5SM1004TMEM4LOAD26SM100_TMEM_LOAD_32dp32b64xES12_NS13_INS14_ILi2ELi4ELi3EEES17_NSV_INS5_IJS18_S1L_EEENS5_IJS1L_SB_EEEEEEENS4_39AutoVectorizingCopyWithAssumedAlignmentILi128EEENS4_14SM90_TMA_STOREES22_S24_S24_EEEvvEEEEvNT_6ParamsE,"ax",@progbits
	.align	128
.text._ZN7cutlass13device_kernelINS_4gemm6kernel13GemmUniversalIN4cute5tupleIJiiiiEEENS1_10collective13CollectiveMmaINS1_35MainloopSm100TmaUmmaWarpSpecializedILi3ELi2ELi2ENS5_IJNS4_1CILi1EEESB_SB_EEEEENS5_IJNSA_ILi128EEENSA_ILi256EEESE_EEENS_12float_e5m2_tENS5_IJlSB_lEEESH_SI_NS4_8TiledMMAINS4_8MMA_AtomIJNS4_10MMA_TraitsINS4_19SM100_MMA_F8F6F4_SSEJSH_SH_fSE_SF_NS4_17integral_constantINS4_4UMMA5MajorELSP_0EEESQ_NSN_INSO_7ScaleInELSR_0EEESS_EEEEEENS4_6LayoutISC_NS5_IJNSA_ILi0EEESW_SW_EEEEENS5_IJNS4_10UnderscoreESZ_SZ_EEEEENS4_13SM90_TMA_LOADENS4_14ComposedLayoutINS4_7SwizzleILi3ELi4ELi3EEENS4_18smem_ptr_flag_bitsILi8EEENSV_INS5_IJNSA_ILi8EEESE_EEENS5_IJSE_SB_EEEEEEEvNS4_8identityES12_S1C_vS1D_EENS_8epilogue10collective18CollectiveEpilogueINS1F_23Sm100TmaWarpSpecializedILi4ELi2ELi64ELb0ELb0EEEJSG_NS5_IJNSV_ISE_SB_EENSV_INSA_ILi64EEESB_EEEEESH_SI_SH_SI_NS1F_6fusion15FusionCallbacksIS1J_NS1O_17LinearCombinationISH_fSH_fLNS_15FloatRoundStyleE2EEESG_S1N_JEEENS4_5SM1004TMEM4LOAD26SM100_TMEM_LOAD_32dp32b64xES12_NS13_INS14_ILi2ELi4ELi3EEES17_NSV_INS5_IJS18_S1L_EEENS5_IJS1L_SB_EEEEEEENS4_39AutoVectorizingCopyWithAssumedAlignmentILi128EEENS4_14SM90_TMA_STOREES22_S24_S24_EEEvvEEEEvNT_6ParamsE:
        .type           _ZN7cutlass13device_kernelINS_4gemm6kernel13GemmUniversalIN4cute5tupleIJiiiiEEENS1_10collective13CollectiveMmaINS1_35MainloopSm100TmaUmmaWarpSpecializedILi3ELi2ELi2ENS5_IJNS4_1CILi1EEESB_SB_EEEEENS5_IJNSA_ILi128EEENSA_ILi256EEESE_EEENS_12float_e5m2_tENS5_IJlSB_lEEESH_SI_NS4_8TiledMMAINS4_8MMA_AtomIJNS4_10MMA_TraitsINS4_19SM100_MMA_F8F6F4_SSEJSH_SH_fSE_SF_NS4_17integral_constantINS4_4UMMA5MajorELSP_0EEESQ_NSN_INSO_7ScaleInELSR_0EEESS_EEEEEENS4_6LayoutISC_NS5_IJNSA_ILi0EEESW_SW_EEEEENS5_IJNS4_10UnderscoreESZ_SZ_EEEEENS4_13SM90_TMA_LOADENS4_14ComposedLayoutINS4_7SwizzleILi3ELi4ELi3EEENS4_18smem_ptr_flag_bitsILi8EEENSV_INS5_IJNSA_ILi8EEESE_EEENS5_IJSE_SB_EEEEEEEvNS4_8identityES12_S1C_vS1D_EENS_8epilogue10collective18CollectiveEpilogueINS1F_23Sm100TmaWarpSpecializedILi4ELi2ELi64ELb0ELb0EEEJSG_NS5_IJNSV_ISE_SB_EENSV_INSA_ILi64EEESB_EEEEESH_SI_SH_SI_NS1F_6fusion15FusionCallbacksIS1J_NS1O_17LinearCombinationISH_fSH_fLNS_15FloatRoundStyleE2EEESG_S1N_JEEENS4_5SM1004TMEM4LOAD26SM100_TMEM_LOAD_32dp32b64xES12_NS13_INS14_ILi2ELi4ELi3EEES17_NSV_INS5_IJS18_S1L_EEENS5_IJS1L_SB_EEEEEEENS4_39AutoVectorizingCopyWithAssumedAlignmentILi128EEENS4_14SM90_TMA_STOREES22_S24_S24_EEEvvEEEEvNT_6ParamsE,@function
        .size           _ZN7cutlass13device_kernelINS_4gemm6kernel13GemmUniversalIN4cute5tupleIJiiiiEEENS1_10collective13CollectiveMmaINS1_35MainloopSm100TmaUmmaWarpSpecializedILi3ELi2ELi2ENS5_IJNS4_1CILi1EEESB_SB_EEEEENS5_IJNSA_ILi128EEENSA_ILi256EEESE_EEENS_12float_e5m2_tENS5_IJlSB_lEEESH_SI_NS4_8TiledMMAINS4_8MMA_AtomIJNS4_10MMA_TraitsINS4_19SM100_MMA_F8F6F4_SSEJSH_SH_fSE_SF_NS4_17integral_constantINS4_4UMMA5MajorELSP_0EEESQ_NSN_INSO_7ScaleInELSR_0EEESS_EEEEEENS4_6LayoutISC_NS5_IJNSA_ILi0EEESW_SW_EEEEENS5_IJNS4_10UnderscoreESZ_SZ_EEEEENS4_13SM90_TMA_LOADENS4_14ComposedLayoutINS4_7SwizzleILi3ELi4ELi3EEENS4_18smem_ptr_flag_bitsILi8EEENSV_INS5_IJNSA_ILi8EEESE_EEENS5_IJSE_SB_EEEEEEEvNS4_8identityES12_S1C_vS1D_EENS_8epilogue10collective18CollectiveEpilogueINS1F_23Sm100TmaWarpSpecializedILi4ELi2ELi64ELb0ELb0EEEJSG_NS5_IJNSV_ISE_SB_EENSV_INSA_ILi64EEESB_EEEEESH_SI_SH_SI_NS1F_6fusion15FusionCallbacksIS1J_NS1O_17LinearCombinationISH_fSH_fLNS_15FloatRoundStyleE2EEESG_S1N_JEEENS4_5SM1004TMEM4LOAD26SM100_TMEM_LOAD_32dp32b64xES12_NS13_INS14_ILi2ELi4ELi3EEES17_NSV_INS5_IJS18_S1L_EEENS5_IJS1L_SB_EEEEEEENS4_39AutoVectorizingCopyWithAssumedAlignmentILi128EEENS4_14SM90_TMA_STOREES22_S24_S24_EEEvvEEEEvNT_6ParamsE,(.L_x_164 - _ZN7cutlass13device_kernelINS_4gemm6kernel13GemmUniversalIN4cute5tupleIJiiiiEEENS1_10collective13CollectiveMmaINS1_35MainloopSm100TmaUmmaWarpSpecializedILi3ELi2ELi2ENS5_IJNS4_1CILi1EEESB_SB_EEEEENS5_IJNSA_ILi128EEENSA_ILi256EEESE_EEENS_12float_e5m2_tENS5_IJlSB_lEEESH_SI_NS4_8TiledMMAINS4_8MMA_AtomIJNS4_10MMA_TraitsINS4_19SM100_MMA_F8F6F4_SSEJSH_SH_fSE_SF_NS4_17integral_constantINS4_4UMMA5MajorELSP_0EEESQ_NSN_INSO_7ScaleInELSR_0EEESS_EEEEEENS4_6LayoutISC_NS5_IJNSA_ILi0EEESW_SW_EEEEENS5_IJNS4_10UnderscoreESZ_SZ_EEEEENS4_13SM90_TMA_LOADENS4_14ComposedLayoutINS4_7SwizzleILi3ELi4ELi3EEENS4_18smem_ptr_flag_bitsILi8EEENSV_INS5_IJNSA_ILi8EEESE_EEENS5_IJSE_SB_EEEEEEEvNS4_8identityES12_S1C_vS1D_EENS_8epilogue10collective18CollectiveEpilogueINS1F_23Sm100TmaWarpSpecializedILi4ELi2ELi64ELb0ELb0EEEJSG_NS5_IJNSV_ISE_SB_EENSV_INSA_ILi64EEESB_EEEEESH_SI_SH_SI_NS1F_6fusion15FusionCallbacksIS1J_NS1O_17LinearCombinationISH_fSH_fLNS_15FloatRoundStyleE2EEESG_S1N_JEEENS4_5SM1004TMEM4LOAD26SM100_TMEM_LOAD_32dp32b64xES12_NS13_INS14_ILi2ELi4ELi3EEES17_NSV_INS5_IJS18_S1L_EEENS5_IJS1L_SB_EEEEEEENS4_39AutoVectorizingCopyWithAssumedAlignmentILi128EEENS4_14SM90_TMA_STOREES22_S24_S24_EEEvvEEEEvNT_6ParamsE)
        .other          _ZN7cutlass13device_kernelINS_4gemm6kernel13GemmUniversalIN4cute5tupleIJiiiiEEENS1_10collective13CollectiveMmaINS1_35MainloopSm100TmaUmmaWarpSpecializedILi3ELi2ELi2ENS5_IJNS4_1CILi1EEESB_SB_EEEEENS5_IJNSA_ILi128EEENSA_ILi256EEESE_EEENS_12float_e5m2_tENS5_IJlSB_lEEESH_SI_NS4_8TiledMMAINS4_8MMA_AtomIJNS4_10MMA_TraitsINS4_19SM100_MMA_F8F6F4_SSEJSH_SH_fSE_SF_NS4_17integral_constantINS4_4UMMA5MajorELSP_0EEESQ_NSN_INSO_7ScaleInELSR_0EEESS_EEEEEENS4_6LayoutISC_NS5_IJNSA_ILi0EEESW_SW_EEEEENS5_IJNS4_10UnderscoreESZ_SZ_EEEEENS4_13SM90_TMA_LOADENS4_14ComposedLayoutINS4_7SwizzleILi3ELi4ELi3EEENS4_18smem_ptr_flag_bitsILi8EEENSV_INS5_IJNSA_ILi8EEESE_EEENS5_IJSE_SB_EEEEEEEvNS4_8identityES12_S1C_vS1D_EENS_8epilogue10collective18CollectiveEpilogueINS1F_23Sm100TmaWarpSpecializedILi4ELi2ELi64ELb0ELb0EEEJSG_NS5_IJNSV_ISE_SB_EENSV_INSA_ILi64EEESB_EEEEESH_SI_SH_SI_NS1F_6fusion15FusionCallbacksIS1J_NS1O_17LinearCombinationISH_fSH_fLNS_15FloatRoundStyleE2EEESG_S1N_JEEENS4_5SM1004TMEM4LOAD26SM100_TMEM_LOAD_32dp32b64xES12_NS13_INS14_ILi2ELi4ELi3EEES17_NSV_INS5_IJS18_S1L_EEENS5_IJS1L_SB_EEEEEEENS4_39AutoVectorizingCopyWithAssumedAlignmentILi128EEENS4_14SM90_TMA_STOREES22_S24_S24_EEEvvEEEEvNT_6ParamsE,@"STO_CUDA_ENTRY STV_DEFAULT"
_ZN7cutlass13device_kernelINS_4gemm6kernel13GemmUniversalIN4cute5tupleIJiiiiEEENS1_10collective13CollectiveMmaINS1_35MainloopSm100TmaUmmaWarpSpecializedILi3ELi2ELi2ENS5_IJNS4_1CILi1EEESB_SB_EEEEENS5_IJNSA_ILi128EEENSA_ILi256EEESE_EEENS_12float_e5m2_tENS5_IJlSB_lEEESH_SI_NS4_8TiledMMAINS4_8MMA_AtomIJNS4_10MMA_TraitsINS4_19SM100_MMA_F8F6F4_SSEJSH_SH_fSE_SF_NS4_17integral_constantINS4_4UMMA5MajorELSP_0EEESQ_NSN_INSO_7ScaleInELSR_0EEESS_EEEEEENS4_6LayoutISC_NS5_IJNSA_ILi0EEESW_SW_EEEEENS5_IJNS4_10UnderscoreESZ_SZ_EEEEENS4_13SM90_TMA_LOADENS4_14ComposedLayoutINS4_7SwizzleILi3ELi4ELi3EEENS4_18smem_ptr_flag_bitsILi8EEENSV_INS5_IJNSA_ILi8EEESE_EEENS5_IJSE_SB_EEEEEEEvNS4_8identityES12_S1C_vS1D_EENS_8epilogue10collective18CollectiveEpilogueINS1F_23Sm100TmaWarpSpecializedILi4ELi2ELi64ELb0ELb0EEEJSG_NS5_IJNSV_ISE_SB_EENSV_INSA_ILi64EEESB_EEEEESH_SI_SH_SI_NS1F_6fusion15FusionCallbacksIS1J_NS1O_17LinearCombinationISH_fSH_fLNS_15FloatRoundStyleE2EEESG_S1N_JEEENS4_5SM1004TMEM4LOAD26SM100_TMEM_LOAD_32dp32b64xES12_NS13_INS14_ILi2ELi4ELi3EEES17_NSV_INS5_IJS18_S1L_EEENS5_IJS1L_SB_EEEEEEENS4_39AutoVectorizingCopyWithAssumedAlignmentILi128EEENS4_14SM90_TMA_STOREES22_S24_S24_EEEvvEEEEvNT_6ParamsE:
[----:B------:R-:W1:Y:S01]  /*0000*/  LDC R1, c[0x0][0x37c] ;  /* 0x0000df00ff017b82 */ /* 0x000e620000000800 */
[----:B------:R-:W2:Y:S01]  /*0010*/  S2R R185, SR_TID.X ;  /* 0x0000000000b97919 */ /* 0x000ea20000002100 */
[----:B------:R-:W3:Y:S01]  /*0020*/  LDCU.64 UR4, c[0x0][0x890] ;  /* 0x00011200ff0477ac */ /* 0x000ee20008000a00 */
[----:B------:R-:W-:Y:S02]  /*0030*/  PRMT R171, RZ, 0x7610, R171 ;  /* 0x00007610ffab7816 */ /* 0x000fe400000000ab */
[----:B------:R-:W-:Y:S01]  /*0040*/  ELECT P5, URZ, PT ;  /* 0x0000000000ff782f */ /* 0x000fe200038a0000 */
[----:B------:R-:W4:Y:S01]  /*0050*/  LDCU.64 UR46, c[0x0][0x358] ;  /* 0x00006b00ff2e77ac */ /* 0x000f220008000a00 */
[----:B---3--:R-:W-:-:S04]  /*0060*/  UISETP.NE.U32.AND UP0, UPT, UR4, URZ, UPT ;  /* 0x000000ff0400728c */ /* 0x008fc8000bf05070 */
[----:B------:R-:W-:Y:S01]  /*0070*/  UISETP.NE.AND.EX UP0, UPT, UR5, URZ, UPT, UP0 ;  /* 0x000000ff0500728c */ /* 0x000fe2000bf05300 */
[----:B--2---:R-:W-:-:S05]  /*0080*/  SHF.R.U32.HI R173, RZ, 0x5, R185 ;  /* 0x00000005ffad7819 */ /* 0x004fca00000116b9 */
[----:B------:R-:W2:Y:S02]  /*0090*/  SHFL.IDX PT, R0, R173, RZ, 0x1f ;  /* 0x00001fffad007589 */ /* 0x000ea400000e0000 */
[----:B--2---:R-:W-:Y:S01]  /*00a0*/  R2UR UR8, R0 ;  /* 0x00000000000872ca */ /* 0x004fe200000e0000 */
[----:B-1--4-:R-:W-:-:S14]  /*00b0*/  BRA.U UP0, `(.L_x_0) ;  /* 0x00000001002c7547 */ /* 0x012fdc000b800000 */
[----:B------:R-:W1:Y:S02]  /*00c0*/  LDCU.64 UR6, c[0x0][0x888] ;  /* 0x00011100ff0677ac */ /* 0x000e640008000a00 */
[----:B-1----:R-:W-:-:S04]  /*00d0*/  UISETP.NE.U32.AND UP0, UPT, UR6, URZ, UPT ;  /* 0x000000ff0600728c */ /* 0x002fc8000bf05070 */
[----:B------:R-:W-:-:S09]  /*00e0*/  UISETP.NE.AND.EX UP0, UPT, UR7, URZ, UPT, UP0 ;  /* 0x000000ff0700728c */ /* 0x000fd2000bf05300 */
[----:B------:R-:W-:Y:S05]  /*00f0*/  BRA.U !UP0, `(.L_x_1) ;  /* 0x0000000108107547 */ /* 0x000fea000b800000 */
[----:B------:R-:W1:Y:S02]  /*0100*/  LDC.64 R2, c[0x0][0x888] ;  /* 0x00022200ff027b82 */ /* 0x000e640000000a00 */
[----:B-1----:R1:W5:Y:S01]  /*0110*/  LDG.E R81, desc[UR46][R2.64] ;  /* 0x0000002e02517981 */ /* 0x002362000c1e1900 */
[----:B------:R-:W-:Y:S01]  /*0120*/  HFMA2 R171, -RZ, RZ, 0, 5.9604644775390625e-08 ;  /* 0x00000001ffab7431 */ /* 0x000fe200000001ff */
[----:B------:R-:W-:Y:S05]  /*0130*/  BRA `(.L_x_0) ;  /* 0x00000000000c7947 */ /* 0x000fea0003800000 */
.L_x_1:
[----:B------:R-:W1:Y:S01]  /*0140*/  LDCU UR6, c[0x0][0x880] ;  /* 0x00011000ff0677ac */ /* 0x000e620008000800 */
[----:B------:R-:W-:Y:S01]  /*0150*/  HFMA2 R171, -RZ, RZ, 0, 5.9604644775390625e-08 ;  /* 0x00000001ffab7431 */ /* 0x000fe200000001ff */
[----:B-1----:R-:W-:-:S07]  /*0160*/  MOV R81, UR6 ;  /* 0x0000000600517c02 */ /* 0x002fce0008000f00 */
.L_x_0:
[----:B------:R-:W2:Y:S02]  /*0170*/  LDCU.64 UR6, c[0x0][0x8b0] ;  /* 0x00011600ff0677ac */ /* 0x000ea40008000a00 */
[----:B--2---:R-:W-:-:S04]  /*0180*/  UISETP.NE.U32.AND UP0, UPT, UR6, URZ, UPT ;  /* 0x000000ff0600728c */ /* 0x004fc8000bf05070 */
[----:B------:R-:W-:-:S09]  /*0190*/  UISETP.NE.AND.EX UP0, UPT, UR7, URZ, UPT, UP0 ;  /* 0x000000ff0700728c */ /* 0x000fd2000bf05300 */
[----:B------:R-:W-:Y:S05]  /*01a0*/  BRA.U UP0, `(.L_x_2) ;  /* 0x0000000100247547 */ /* 0x000fea000b800000 */
[----:B------:R-:W2:Y:S02]  /*01b0*/  LDCU.64 UR6, c[0x0][0x8a8] ;  /* 0x00011500ff0677ac */ /* 0x000ea40008000a00 */
[----:B--2---:R-:W-:-:S04]  /*01c0*/  UISETP.NE.U32.AND UP0, UPT, UR6, URZ, UPT ;  /* 0x000000ff0600728c */ /* 0x004fc8000bf05070 */
[----:B------:R-:W-:-:S09]  /*01d0*/  UISETP.NE.AND.EX UP0, UPT, UR7, URZ, UPT, UP0 ;  /* 0x000000ff0700728c */ /* 0x000fd2000bf05300 */
[----:B------:R-:W-:Y:S05]  /*01e0*/  BRA.U !UP0, `(.L_x_3) ;  /* 0x00000001080c7547 */ /* 0x000fea000b800000 */
[----:B------:R-:W2:Y:S02]  /*01f0*/  LDC.64 R78, c[0x0][0x8a8] ;  /* 0x00022a00ff4e7b82 */ /* 0x000ea40000000a00 */
[----:B--2---:R2:W5:Y:S01]  /*0200*/  LDG.E R78, desc[UR46][R78.64] ;  /* 0x0000002e4e4e7981 */ /* 0x004562000c1e1900 */
[----:B------:R-:W-:Y:S05]  /*0210*/  BRA `(.L_x_2) ;  /* 0x0000000000087947 */ /* 0x000fea0003800000 */
.L_x_3:
[----:B------:R-:W2:Y:S02]  /*0220*/  LDCU UR6, c[0x0][0x8a0] ;  /* 0x00011400ff0677ac */ /* 0x000ea40008000800 */
[----:B--2---:R-:W-:Y:S02]  /*0230*/  MOV R78, UR6 ;  /* 0x00000006004e7c02 */ /* 0x004fe40008000f00 */
.L_x_2:
[----:B------:R-:W-:Y:S01]  /*0240*/  IMAD.U32 R0, RZ, RZ, UR8 ;  /* 0x00000008ff007e24 */ /* 0x000fe2000f8e00ff */
[----:B------:R-:W-:Y:S04]  /*0250*/  BSSY.RECONVERGENT B0, `(.L_x_4) ;  /* 0x000000c000007945 */ /* 0x000fe80003800200 */
[C---:B------:R-:W-:Y:S02]  /*0260*/  ISETP.NE.OR P1, PT, R0.reuse, 0x1, !P5 ;  /* 0x000000010000780c */ /* 0x040fe40006f25670 */
[----:B------:R-:W-:-:S11]  /*0270*/  ISETP.NE.OR P0, PT, R0, 0x3, !P5 ;  /* 0x000000030000780c */ /* 0x000fd60006f05670 */
[----:B------:R-:W-:Y:S05]  /*0280*/  @P1 BRA `(.L_x_5) ;  /* 0x0000000000201947 */ /* 0x000fea0003800000 */
[----:B------:R-:W3:Y:S02]  /*0290*/  LDCU.64 UR6, c[0x0][0x348] ;  /* 0x00006900ff0677ac */ /* 0x000ee40008000a00 */
[----:B---3--:R-:W-:Y:S02]  /*02a0*/  UIADD3 UR10, UP1, UPT, UR6, 0x80, URZ ;  /* 0x00000080060a7890 */ /* 0x008fe4000ff3e0ff */
[----:B------:R-:W-:Y:S02]  /*02b0*/  UIADD3 UR6, UP0, UPT, UR6, 0x180, URZ ;  /* 0x0000018006067890 */ /* 0x000fe4000ff1e0ff */
[----:B------:R-:W-:Y:S02]  /*02c0*/  UIADD3.X UR11, UPT, UPT, URZ, UR7, URZ, UP1, !UPT ;  /* 0x00000007ff0b7290 */ /* 0x000fe40008ffe4ff */
[----:B------:R-:W-:-:S07]  /*02d0*/  UIADD3.X UR7, UPT, UPT, URZ, UR7, URZ, UP0, !UPT ;  /* 0x00000007ff077290 */ /* 0x000fce00087fe4ff */
[----:B------:R3:W-:Y:S02]  /*02e0*/  UTMACCTL.PF [UR10] ;  /* 0x000000000a0079b9 */ /* 0x0007e40008040000 */
[----:B------:R3:W-:Y:S02]  /*02f0*/  UTMACCTL.PF [UR6] ;  /* 0x00000000060079b9 */ /* 0x0007e40008040000 */
[----:B---3--:R-:W-:Y:S01]  /*0300*/  NOP ;  /* 0x0000000000007918 */ /* 0x008fe20000000000 */
.L_x_5:
[----:B------:R-:W-:Y:S05]  /*0310*/  BSYNC.RECONVERGENT B0 ;  /* 0x0000000000007941 */ /* 0x000fea0003800200 */
.L_x_4:
[----:B------:R-:W-:Y:S04]  /*0320*/  BSSY.RECONVERGENT B0, `(.L_x_6) ;  /* 0x000000a000007945 */ /* 0x000fe80003800200 */
        /* <DEDUP_REMOVED lines=9> */
.L_x_7:
[----:B------:R-:W-:Y:S05]  /*03c0*/  BSYNC.RECONVERGENT B0 ;  /* 0x0000000000007941 */ /* 0x000fea0003800200 */
.L_x_6:
[----:B------:R-:W3:Y:S01]  /*03d0*/  LDCU.64 UR6, c[0x0][0x888] ;  /* 0x00011100ff0677ac */ /* 0x000ee20008000a00 */
[----:B------:R-:W-:Y:S02]  /*03e0*/  UISETP.EQ.U32.AND UP1, UPT, UR4, URZ, UPT ;  /* 0x000000ff0400728c */ /* 0x000fe4000bf22070 */
[----:B------:R-:W-:Y:S02]  /*03f0*/  UPLOP3.LUT UP2, UPT, UPT, UPT, UPT, 0x80, 0x8 ;  /* 0x000000000008789c */ /* 0x000fe40003f4f070 */
[----:B---3--:R-:W-:-:S04]  /*0400*/  UISETP.NE.U32.AND UP0, UPT, UR6, URZ, UPT ;  /* 0x000000ff0600728c */ /* 0x008fc8000bf05070 */
[----:B------:R-:W-:-:S04]  /*0410*/  UISETP.NE.AND.EX UP0, UPT, UR7, URZ, UPT, UP0 ;  /* 0x000000ff0700728c */ /* 0x000fc8000bf05300 */
[----:B------:R-:W-:-:S04]  /*0420*/  UISETP.EQ.OR.EX UP3, UPT, UR5, URZ, !UP0, UP1 ;  /* 0x000000ff0500728c */ /* 0x000fc8000c762710 */
[----:B------:R-:W-:-:S05]  /*0430*/  UP2UR UR50, UPR, URZ, 0x8 ;  /* 0x00000008ff327883 */ /* 0x000fca0008000000 */
[----:B------:R-:W-:Y:S07]  /*0440*/  BRA.U !UP3, `(.L_x_8) ;  /* 0x000000010b207547 */ /* 0x000fee000b800000 */
[----:B------:R-:W-:Y:S01]  /*0450*/  UISETP.NE.U32.AND UP2, UPT, UR4, URZ, UPT ;  /* 0x000000ff0400728c */ /* 0x000fe2000bf45070 */
[----:B-----5:R-:W-:Y:S01]  /*0460*/  FSETP.NEU.AND P0, PT, R81, RZ, PT ;  /* 0x000000ff5100720b */ /* 0x020fe20003f0d000 */
[----:B------:R-:W-:Y:S02]  /*0470*/  USEL UR4, URZ, 0xffffffff, UP0 ;  /* 0xffffffffff047887 */ /* 0x000fe40008000000 */
[----:B------:R-:W-:-:S10]  /*0480*/  UISETP.NE.AND.EX UP2, UPT, UR5, URZ, UPT, UP2 ;  /* 0x000000ff0500728c */ /* 0x000fd4000bf45320 */
[----:B------:R-:W-:Y:S01]  /*0490*/  VOTEU.ANY UP1, P0 ;  /* 0x0000000000ff7886 */ /* 0x000fe20000020100 */
[----:B------:R-:W-:-:S04]  /*04a0*/  @!UP2 USEL UR4, URZ, 0xffffffff, UP1 ;  /* 0xffffffffff04a887 */ /* 0x000fc80008800000 */
[----:B------:R-:W-:-:S04]  /*04b0*/  ULOP3.LUT UR4, UR4, 0x1, URZ, 0xc0, !UPT ;  /* 0x0000000104047892 */ /* 0x000fc8000f8ec0ff */
[----:B------:R-:W-:-:S11]  /*04c0*/  UISETP.NE.U32.AND UP2, UPT, UR4, 0x1, UPT ;  /* 0x000000010400788c */ /* 0x000fd6000bf45070 */
.L_x_8:
[----:B-1----:R-:W1:Y:S01]  /*04d0*/  SHFL.IDX PT, R2, R173, RZ, 0x1f ;  /* 0x00001fffad027589 */ /* 0x002e6200000e0000 */
[----:B------:R-:W-:-:S04]  /*04e0*/  UISETP.NE.AND UP1, UPT, UR8, 0x2, UPT ;  /* 0x000000020800788c */ /* 0x000fc8000bf25270 */
[----:B------:R-:W-:Y:S01]  /*04f0*/  USEL UR6, URZ, 0x1, UP1 ;  /* 0x00000001ff067887 */ /* 0x000fe20008800000 */
[----:B-1----:R-:W-:-:S13]  /*0500*/  ISETP.NE.AND P0, PT, R2, RZ, PT ;  /* 0x000000ff0200720c */ /* 0x002fda0003f05270 */
[----:B------:R-:W-:Y:S05]  /*0510*/  @P0 BRA `(.L_x_9) ;  /* 0x0000000000400947 */ /* 0x000fea0003800000 */
[----:B------:R-:W1:Y:S01]  /*0520*/  S2UR UR5, SR_CgaCtaId ;  /* 0x00000000000579c3 */ /* 0x000e620000008800 */
[----:B------:R-:W-:Y:S01]  /*0530*/  UMOV UR7, 0x400 ;  /* 0x0000040000077882 */ /* 0x000fe20000000000 */
[----:B------:R-:W-:Y:S01]  /*0540*/  UMOV UR4, 0x1 ;  /* 0x0000000100047882 */ /* 0x000fe20000000000 */
[----:B------:R-:W-:Y:S01]  /*0550*/  ELECT P0, URZ, PT ;  /* 0x0000000000ff782f */ /* 0x000fe20003800000 */
[----:B------:R-:W-:-:S04]  /*0560*/  UIADD3 UR10, UPT, UPT, -UR4, 0x100000, URZ ;  /* 0x00100000040a7890 */ /* 0x000fc8000fffe1ff */
[----:B------:R-:W-:Y:S02]  /*0570*/  USHF.L.U32 UR11, UR10, 0xb, URZ ;  /* 0x0000000b0a0b7899 */ /* 0x000fe400080006ff */
[----:B------:R-:W-:Y:S02]  /*0580*/  USHF.L.U32 UR10, UR10, 0x1, URZ ;  /* 0x000000010a0a7899 */ /* 0x000fe400080006ff */
[----:B-1----:R-:W-:Y:S01]  /*0590*/  ULEA UR5, UR5, UR7, 0x18 ;  /* 0x0000000705057291 */ /* 0x002fe2000f8ec0ff */
[----:B------:R-:W1:Y:S11]  /*05a0*/  FENCE.VIEW.ASYNC.S ;  /* 0x00000000000073c6 */ /* 0x000e760000000000 */
[----:B-1----:R1:W3:Y:S01]  /*05b0*/  SYNCS.EXCH.64 URZ, [UR5], UR10 ;  /* 0x0000000a05ff75b2 */ /* 0x0022e20008000100 */
[----:B------:R1:W4:Y:S01]  /*05c0*/  SYNCS.EXCH.64 URZ, [UR5+0x18], UR10 ;  /* 0x0000180a05ff75b2 */ /* 0x0003220008000100 */
[----:B------:R1:W1:Y:S01]  /*05d0*/  SYNCS.EXCH.64 URZ, [UR5+0x8], UR10 ;  /* 0x0000080a05ff75b2 */ /* 0x0002620008000100 */
[----:B------:R1:W1:Y:S01]  /*05e0*/  SYNCS.EXCH.64 URZ, [UR5+0x20], UR10 ;  /* 0x0000200a05ff75b2 */ /* 0x0002620008000100 */
[----:B------:R1:W1:Y:S01]  /*05f0*/  SYNCS.EXCH.64 URZ, [UR5+0x10], UR10 ;  /* 0x0000100a05ff75b2 */ /* 0x0002620008000100 */
[----:B------:R1:W1:Y:S01]  /*0600*/  SYNCS.EXCH.64 URZ, [UR5+0x28], UR10 ;  /* 0x0000280a05ff75b2 */ /* 0x0002620008000100 */
[----:B------:R-:W-:Y:S01]  /*0610*/  NOP ;  /* 0x0000000000007918 */ /* 0x000fe20000000000 */
.L_x_9:
[----:B------:R-:W2:Y:S01]  /*0620*/  SHFL.IDX PT, R2, R173, RZ, 0x1f ;  /* 0x00001fffad027589 */ /* 0x000ea200000e0000 */
[----:B------:R-:W-:Y:S01]  /*0630*/  NOP ;  /* 0x0000000000007918 */ /* 0x000fe20000000000 */
[----:B--2---:R-:W-:-:S13]  /*0640*/  ISETP.NE.AND P0, PT, R2, 0x1, PT ;  /* 0x000000010200780c */ /* 0x004fda0003f05270 */
[----:B------:R-:W-:Y:S05]  /*0650*/  @P0 BRA `(.L_x_10) ;  /* 0x0000000000580947 */ /* 0x000fea0003800000 */
[----:B------:R-:W2:Y:S01]  /*0660*/  S2UR UR7, SR_CgaCtaId ;  /* 0x00000000000779c3 */ /* 0x000ea20000008800 */
[----:B------:R-:W-:Y:S01]  /*0670*/  UMOV UR9, 0x400 ;  /* 0x0000040000097882 */ /* 0x000fe20000000000 */
[----:B-1----:R-:W-:Y:S01]  /*0680*/  UMOV UR5, 0x20 ;  /* 0x0000002000057882 */ /* 0x002fe20000000000 */
[----:B------:R-:W-:Y:S01]  /*0690*/  UMOV UR4, 0x80 ;  /* 0x0000008000047882 */ /* 0x000fe20000000000 */
[----:B------:R-:W-:-:S04]  /*06a0*/  UIADD3 UR10, UPT, UPT, -UR5, 0x100000, URZ ;  /* 0x00100000050a7890 */ /* 0x000fc8000fffe1ff */
[----:B------:R-:W-:Y:S02]  /*06b0*/  USHF.L.U32 UR11, UR10, 0xb, URZ ;  /* 0x0000000b0a0b7899 */ /* 0x000fe400080006ff */
[----:B------:R-:W-:Y:S02]  /*06c0*/  USHF.L.U32 UR10, UR10, 0x1, URZ ;  /* 0x000000010a0a7899 */ /* 0x000fe400080006ff */
[----:B------:R-:W-:-:S04]  /*06d0*/  UIADD3 UR4, UPT, UPT, -UR4, 0x100000, URZ ;  /* 0x0010000004047890 */ /* 0x000fc8000fffe1ff */
[----:B------:R-:W-:Y:S02]  /*06e0*/  USHF.L.U32 UR5, UR4, 0xb, URZ ;  /* 0x0000000b04057899 */ /* 0x000fe400080006ff */
[----:B------:R-:W-:Y:S01]  /*06f0*/  USHF.L.U32 UR4, UR4, 0x1, URZ ;  /* 0x0000000104047899 */ /* 0x000fe200080006ff */
[----:B------:R-:W-:Y:S01]  /*0700*/  ELECT P0, URZ, PT ;  /* 0x0000000000ff782f */ /* 0x000fe20003800000 */
[----:B--2---:R-:W-:Y:S01]  /*0710*/  ULEA UR7, UR7, UR9, 0x18 ;  /* 0x0000000907077291 */ /* 0x004fe2000f8ec0ff */
[----:B------:R-:W1:Y:S11]  /*0720*/  FENCE.VIEW.ASYNC.S ;  /* 0x00000000000073c6 */ /* 0x000e760000000000 */
[----:B-1----:R2:W1:Y:S01]  /*0730*/  SYNCS.EXCH.64 URZ, [UR7+0x30], UR10 ;  /* 0x0000300a07ff75b2 */ /* 0x0024620008000100 */
[----:B------:R2:W1:Y:S01]  /*0740*/  SYNCS.EXCH.64 URZ, [UR7+0x50], UR4 ;  /* 0x0000500407ff75b2 */ /* 0x0004620008000100 */
[----:B------:R2:W1:Y:S01]  /*0750*/  SYNCS.EXCH.64 URZ, [UR7+0x38], UR10 ;  /* 0x0000380a07ff75b2 */ /* 0x0004620008000100 */
[----:B------:R2:W1:Y:S01]  /*0760*/  SYNCS.EXCH.64 URZ, [UR7+0x58], UR4 ;  /* 0x0000580407ff75b2 */ /* 0x0004620008000100 */
[----:B------:R2:W1:Y:S01]  /*0770*/  SYNCS.EXCH.64 URZ, [UR7+0x40], UR10 ;  /* 0x0000400a07ff75b2 */ /* 0x0004620008000100 */
[----:B------:R2:W1:Y:S01]  /*0780*/  SYNCS.EXCH.64 URZ, [UR7+0x60], UR4 ;  /* 0x0000600407ff75b2 */ /* 0x0004620008000100 */
[----:B------:R2:W1:Y:S01]  /*0790*/  SYNCS.EXCH.64 URZ, [UR7+0x48], UR10 ;  /* 0x0000480a07ff75b2 */ /* 0x0004620008000100 */
[----:B------:R2:W1:Y:S02]  /*07a0*/  SYNCS.EXCH.64 URZ, [UR7+0x68], UR4 ;  /* 0x0000680407ff75b2 */ /* 0x0004640008000100 */
[----:B--2---:R-:W-:Y:S01]  /*07b0*/  NOP ;  /* 0x0000000000007918 */ /* 0x004fe20000000000 */
.L_x_10:
[----:B------:R-:W2:Y:S01]  /*07c0*/  SHFL.IDX PT, R2, R173, RZ, 0x1f ;  /* 0x00001fffad027589 */ /* 0x000ea200000e0000 */
[----:B------:R-:W-:Y:S01]  /*07d0*/  NOP ;  /* 0x0000000000007918 */ /* 0x000fe20000000000 */
[----:B--2---:R-:W-:-:S13]  /*07e0*/  ISETP.NE.AND P0, PT, R2, 0x3, PT ;  /* 0x000000030200780c */ /* 0x004fda0003f05270 */
[----:B------:R-:W-:Y:S05]  /*07f0*/  @P0 BRA `(.L_x_11) ;  /* 0x0000000000300947 */ /* 0x000fea0003800000 */
[----:B-1----:R-:W1:Y:S01]  /*0800*/  S2UR UR5, SR_CgaCtaId ;  /* 0x00000000000579c3 */ /* 0x002e620000008800 */
        /* <DEDUP_REMOVED lines=8> */
[----:B-1----:R2:W1:Y:S01]  /*0890*/  SYNCS.EXCH.64 URZ, [UR5+0x70], UR10 ;  /* 0x0000700a05ff75b2 */ /* 0x0024620008000100 */
[----:B------:R2:W1:Y:S02]  /*08a0*/  SYNCS.EXCH.64 URZ, [UR5+0x78], UR10 ;  /* 0x0000780a05ff75b2 */ /* 0x0004640008000100 */
[----:B--2---:R-:W-:Y:S01]  /*08b0*/  NOP ;  /* 0x0000000000007918 */ /* 0x004fe20000000000 */
.L_x_11:
[----:B------:R-:W2:Y:S01]  /*08c0*/  SHFL.IDX PT, R2, R173, RZ, 0x1f ;  /* 0x00001fffad027589 */ /* 0x000ea200000e0000 */
[----:B------:R-:W-:Y:S01]  /*08d0*/  NOP ;  /* 0x0000000000007918 */ /* 0x000fe20000000000 */
[----:B--2---:R-:W-:-:S13]  /*08e0*/  ISETP.NE.AND P0, PT, R2, 0x4, PT ;  /* 0x000000040200780c */ /* 0x004fda0003f05270 */
[----:B------:R-:W-:Y:S05]  /*08f0*/  @P0 BRA `(.L_x_12) ;  /* 0x00000000004c0947 */ /* 0x000fea0003800000 */
[----:B-1----:R-:W1:Y:S01]  /*0900*/  S2UR UR5, SR_CgaCtaId ;  /* 0x00000000000579c3 */ /* 0x002e620000008800 */
[----:B------:R-:W-:Y:S01]  /*0910*/  UMOV UR9, 0x100 ;  /* 0x0000010000097882 */ /* 0x000fe20000000000 */
[----:B------:R-:W-:Y:S01]  /*0920*/  UMOV UR7, 0x400 ;  /* 0x0000040000077882 */ /* 0x000fe20000000000 */
[----:B------:R-:W-:Y:S01]  /*0930*/  USEL UR9, UR9, 0xe0, UP2 ;  /* 0x000000e009097887 */ /* 0x000fe20009000000 */
[----:B------:R-:W-:Y:S01]  /*0940*/  UMOV UR4, 0x1 ;  /* 0x0000000100047882 */ /* 0x000fe20000000000 */
[----:B------:R-:W-:Y:S01]  /*0950*/  ELECT P0, URZ, PT ;  /* 0x0000000000ff782f */ /* 0x000fe20003800000 */
[----:B------:R-:W-:-:S04]  /*0960*/  UIADD3 UR10, UPT, UPT, -UR4, 0x100000, URZ ;  /* 0x00100000040a7890 */ /* 0x000fc8000fffe1ff */
[----:B------:R-:W-:Y:S02]  /*0970*/  USHF.L.U32 UR11, UR10, 0xb, URZ ;  /* 0x0000000b0a0b7899 */ /* 0x000fe400080006ff */
[----:B------:R-:W-:Y:S02]  /*0980*/  USHF.L.U32 UR10, UR10, 0x1, URZ ;  /* 0x000000010a0a7899 */ /* 0x000fe400080006ff */
[----:B------:R-:W-:-:S04]  /*0990*/  UIADD3 UR12, UPT, UPT, -UR9, 0x100000, URZ ;  /* 0x00100000090c7890 */ /* 0x000fc8000fffe1ff */
[----:B------:R-:W-:Y:S02]  /*09a0*/  USHF.L.U32 UR13, UR12, 0xb, URZ ;  /* 0x0000000b0c0d7899 */ /* 0x000fe400080006ff */
[----:B------:R-:W-:Y:S02]  /*09b0*/  USHF.L.U32 UR12, UR12, 0x1, URZ ;  /* 0x000000010c0c7899 */ /* 0x000fe400080006ff */
[----:B-1----:R-:W-:Y:S01]  /*09c0*/  ULEA UR5, UR5, UR7, 0x18 ;  /* 0x0000000705057291 */ /* 0x002fe2000f8ec0ff */
[----:B------:R-:W1:Y:S11]  /*09d0*/  FENCE.VIEW.ASYNC.S ;  /* 0x00000000000073c6 */ /* 0x000e760000000000 */
[----:B-1----:R2:W1:Y:S01]  /*09e0*/  SYNCS.EXCH.64 URZ, [UR5+0x80], UR10 ;  /* 0x0000800a05ff75b2 */ /* 0x0024620008000100 */
[----:B------:R2:W1:Y:S01]  /*09f0*/  SYNCS.EXCH.64 URZ, [UR5+0x90], UR12 ;  /* 0x0000900c05ff75b2 */ /* 0x0004620008000100 */
[----:B------:R2:W1:Y:S01]  /*0a00*/  SYNCS.EXCH.64 URZ, [UR5+0x88], UR10 ;  /* 0x0000880a05ff75b2 */ /* 0x0004620008000100 */
[----:B------:R2:W1:Y:S02]  /*0a10*/  SYNCS.EXCH.64 URZ, [UR5+0x98], UR12 ;  /* 0x0000980c05ff75b2 */ /* 0x0004640008000100 */
[----:B--2---:R-:W-:Y:S01]  /*0a20*/  NOP ;  /* 0x0000000000007918 */ /* 0x004fe20000000000 */
.L_x_12:
        /* <DEDUP_REMOVED lines=20> */
[----:B------:R2:W1:Y:S02]  /*0b70*/  SYNCS.EXCH.64 URZ, [UR7+0xb8], UR4 ;  /* 0x0000b80407ff75b2 */ /* 0x0004640008000100 */
[----:B--2---:R-:W-:Y:S01]  /*0b80*/  NOP ;  /* 0x0000000000007918 */ /* 0x004fe20000000000 */
.L_x_13:
        /* <DEDUP_REMOVED lines=18> */
.L_x_14:
[----:B-1----:R-:W1:Y:S01]  /*0cb0*/  S2UR UR5, SR_CTAID.X ;  /* 0x00000000000579c3 */ /* 0x002e620000002500 */
[----:B------:R-:W-:-:S05]  /*0cc0*/  CS2R.32 R170, SR_CgaSize ;  /* 0x0000000000aa7805 */ /* 0x000fca0000008a00 */
[----:B------:R-:W-:-:S05]  /*0cd0*/  IMAD R170, R170, -0xa0, RZ ;  /* 0xffffff60aaaa7824 */ /* 0x000fca00078e02ff */
[----:B------:R-:W-:-:S14]  /*0ce0*/  R2UR UR9, R170 ;  /* 0x00000000aa0972ca */ /* 0x000fdc00000e0000 */
[----:B------:R-:W2:Y:S01]  /*0cf0*/  LDCU UR9, c[0x0][UR9+0x2b0] ;  /* 0x00005600090977ac */ /* 0x000ea20008000800 */
[----:B------:R-:W-:Y:S01]  /*0d00*/  NOP ;  /* 0x0000000000007918 */ /* 0x000fe20000000000 */
[----:B------:R-:W-:-:S05]  /*0d10*/  CS2R.32 R170, SR_CgaSize ;  /* 0x0000000000aa7805 */ /* 0x000fca0000008a00 */
[----:B------:R-:W-:-:S05]  /*0d20*/  IMAD R170, R170, -0xa0, RZ ;  /* 0xffffff60aaaa7824 */ /* 0x000fca00078e02ff */
[----:B------:R-:W-:-:S14]  /*0d30*/  R2UR UR7, R170 ;  /* 0x00000000aa0772ca */ /* 0x000fdc00000e0000 */
[----:B------:R-:W3:Y:S01]  /*0d40*/  LDCU UR7, c[0x0][UR7+0x2b4] ;  /* 0x00005680070777ac */ /* 0x000ee20008000800 */
[----:B------:R-:W4:Y:S08]  /*0d50*/  S2UR UR4, SR_CTAID.Y ;  /* 0x00000000000479c3 */ /* 0x000f300000002600 */
[----:B------:R-:W3:Y:S01]  /*0d60*/  LDC R9, c[0x0][0xb24] ;  /* 0x0002c900ff097b82 */ /* 0x000ee20000000800 */
[----:B-1----:R-:W-:-:S02]  /*0d70*/  I2FP.F32.U32 R5, UR5 ;  /* 0x0000000500057c45 */ /* 0x002fc40008201000 */
[----:B------:R-:W-:-:S05]  /*0d80*/  CS2R.32 R3, SR_CgaSize ;  /* 0x0000000000037805 */ /* 0x000fca0000008a00 */
[----:B------:R-:W-:-:S06]  /*0d90*/  IMAD R3, R3, -0xa0, RZ ;  /* 0xffffff6003037824 */ /* 0x000fcc00078e02ff */
[----:B------:R-:W1:Y:S01]  /*0da0*/  LDC R3, c[0x0][R3+0x2a0] ;  /* 0x0000a80003037b82 */ /* 0x000e620000000800 */
[----:B------:R-:W-:Y:S01]  /*0db0*/  MOV R21, UR5 ;  /* 0x0000000500157c02 */ /* 0x000fe20008000f00 */
[----:B--2---:R-:W-:Y:S01]  /*0dc0*/  FMUL R5, R5, UR9 ;  /* 0x0000000905057c20 */ /* 0x004fe20008400000 */
[----:B----4-:R-:W-:Y:S02]  /*0dd0*/  I2FP.F32.U32 R4, UR4 ;  /* 0x0000000400047c45 */ /* 0x010fe40008201000 */
[----:B------:R-:W-:-:S05]  /*0de0*/  CS2R.32 R2, SR_CgaSize ;  /* 0x0000000000027805 */ /* 0x000fca0000008a00 */
[----:B------:R-:W-:-:S06]  /*0df0*/  IMAD R2, R2, -0xa0, RZ ;  /* 0xffffff6002027824 */ /* 0x000fcc00078e02ff */
[----:B------:R-:W2:Y:S01]  /*0e00*/  LDC R2, c[0x0][R2+0x2a4] ;  /* 0x0000a90002027b82 */ /* 0x000ea20000000800 */
[----:B------:R-:W4:Y:S01]  /*0e10*/  F2I.U32.TRUNC.NTZ R170, R5 ;  /* 0x0000000500aa7305 */ /* 0x000f22000020f000 */
[----:B------:R-:W-:Y:S01]  /*0e20*/  MOV R20, UR4 ;  /* 0x0000000400147c02 */ /* 0x000fe20008000f00 */
[----:B---3--:R-:W-:-:S05]  /*0e30*/  FMUL R4, R4, UR7 ;  /* 0x0000000704047c20 */ /* 0x008fca0008400000 */
[----:B------:R-:W-:Y:S01]  /*0e40*/  BAR.SYNC.DEFER_BLOCKING 0x0 ;  /* 0x0000000000007b1d */ /* 0x000fe20000010000 */
[----:B------:R-:W-:-:S05]  /*0e50*/  ISETP.GE.AND P0, PT, R9, 0x1, PT ;  /* 0x000000010900780c */ /* 0x000fca0003f06270 */
[----:B------:R-:W3:Y:S02]  /*0e60*/  F2I.U32.TRUNC.NTZ R147, R4 ;  /* 0x0000000400937305 */ /* 0x000ee4000020f000 */
[----:B------:R-:W2:Y:S01]  /*0e70*/  S2UR UR36, SR_CTAID.Z ;  /* 0x00000000002479c3 */ /* 0x000ea20000002700 */
[----:B----4-:R-:W-:-:S05]  /*0e80*/  IADD3 R170, PT, PT, -R170, RZ, RZ ;  /* 0x000000ffaaaa7210 */ /* 0x010fca0007ffe1ff */
[----:B-1----:R-:W-:Y:S01]  /*0e90*/  IMAD R170, R3, R170, UR5 ;  /* 0x0000000503aa7e24 */ /* 0x002fe2000f8e02aa */
[----:B---3--:R-:W-:-:S05]  /*0ea0*/  IADD3 R147, PT, PT, -R147, RZ, RZ ;  /* 0x000000ff93937210 */ /* 0x008fca0007ffe1ff */
[----:B--2---:R-:W-:Y:S01]  /*0eb0*/  IMAD R147, R2, R147, UR4 ;  /* 0x0000000402937e24 */ /* 0x004fe2000f8e0293 */
[----:B------:R-:W-:Y:S06]  /*0ec0*/  @!P0 BRA `(.L_x_15) ;  /* 0x0000000000b88947 */ /* 0x000fec0003800000 */
[----:B------:R-:W1:Y:S01]  /*0ed0*/  LDC.64 R4, c[0x0][0xb18] ;  /* 0x0002c600ff047b82 */ /* 0x000e620000000a00 */
[----:B------:R-:W-:-:S07]  /*0ee0*/  ISETP.NE.AND P0, PT, R9, 0x1, PT ;  /* 0x000000010900780c */ /* 0x000fce0003f05270 */
[----:B------:R-:W2:Y:S08]  /*0ef0*/  LDC R10, c[0x0][0xb0c] ;  /* 0x0002c300ff0a7b82 */ /* 0x000eb00000000800 */
[----:B------:R-:W3:Y:S08]  /*0f00*/  LDC R11, c[0x0][0x370] ;  /* 0x0000dc00ff0b7b82 */ /* 0x000ef00000000800 */
[----:B------:R-:W4:Y:S01]  /*0f10*/  LDC R12, c[0x0][0x374] ;  /* 0x0000dd00ff0c7b82 */ /* 0x000f220000000800 */
[----:B-1----:R-:W-:-:S07]  /*0f20*/  ISETP.NE.AND P1, PT, R4, 0x1, PT ;  /* 0x000000010400780c */ /* 0x002fce0003f25270 */
[----:B------:R-:W3:Y:S01]  /*0f30*/  LDC.64 R6, c[0x0][0xb10] ;  /* 0x0002c400ff067b82 */ /* 0x000ee20000000a00 */
[----:B--2---:R-:W-:-:S07]  /*0f40*/  ISETP.NE.AND P2, PT, R10, 0x1, PT ;  /* 0x000000010a00780c */ /* 0x004fce0003f45270 */
[----:B------:R-:W1:Y:S08]  /*0f50*/  LDC R8, c[0x0][0xb20] ;  /* 0x0002c800ff087b82 */ /* 0x000e700000000800 */
[----:B------:R-:W2:Y:S01]  /*0f60*/  LDC.64 R2, c[0x0][0xb28] ;  /* 0x0002ca00ff027b82 */ /* 0x000ea20000000a00 */
[----:B----4-:R-:W-:-:S04]  /*0f70*/  IMAD.HI.U32 R13, R12, R5, RZ ;  /* 0x000000050c0d7227 */ /* 0x010fc800078e00ff */
[----:B------:R-:W-:-:S04]  /*0f80*/  IMAD.HI.U32 R5, R20, R5, RZ ;  /* 0x0000000514057227 */ /* 0x000fc800078e00ff */
[----:B---3--:R-:W-:-:S04]  /*0f90*/  IMAD.HI.U32 R14, R11, R6, RZ ;  /* 0x000000060b0e7227 */ /* 0x008fc800078e00ff */
[C---:B------:R-:W-:Y:S01]  /*0fa0*/  IMAD.HI.U32 R16, R21.reuse, R6, RZ ;  /* 0x0000000615107227 */ /* 0x040fe200078e00ff */
[-C--:B------:R-:W-:Y:S02]  /*0fb0*/  @P2 SHF.R.U32.HI R11, RZ, R7.reuse, R14 ;  /* 0x00000007ff0b2219 */ /* 0x080fe4000001160e */
[-C--:B-1----:R-:W-:Y:S02]  /*0fc0*/  @P1 SHF.R.U32.HI R12, RZ, R8.reuse, R13 ;  /* 0x00000008ff0c1219 */ /* 0x082fe4000001160d */
[----:B------:R-:W-:Y:S02]  /*0fd0*/  SHF.R.U32.HI R5, RZ, R8, R5 ;  /* 0x00000008ff057219 */ /* 0x000fe40000011605 */
[----:B------:R-:W-:Y:S02]  /*0fe0*/  SHF.R.U32.HI R16, RZ, R7, R16 ;  /* 0x00000007ff107219 */ /* 0x000fe40000011610 */
[----:B------:R-:W-:Y:S01]  /*0ff0*/  SEL R5, R20, R5, !P1 ;  /* 0x0000000514057207 */ /* 0x000fe20004800000 */
[----:B--2---:R-:W-:Y:S01]  /*1000*/  IMAD.HI.U32 R14, R12, R2, RZ ;  /* 0x000000020c0e7227 */ /* 0x004fe200078e00ff */
[----:B------:R-:W-:-:S02]  /*1010*/  SEL R7, R21, R16, !P2 ;  /* 0x0000001015077207 */ /* 0x000fc40005000000 */
[----:B------:R-:W-:Y:S01]  /*1020*/  IADD3 R13, PT, PT, -R5, RZ, RZ ;  /* 0x000000ff050d7210 */ /* 0x000fe20007ffe1ff */
[----:B------:R-:W-:Y:S01]  /*1030*/  IMAD.HI.U32 R6, R11, R2, RZ ;  /* 0x000000020b067227 */ /* 0x000fe200078e00ff */
[----:B------:R-:W-:-:S03]  /*1040*/  @P0 SHF.R.U32.HI R12, RZ, R3, R14 ;  /* 0x00000003ff0c0219 */ /* 0x000fc6000001160e */
[----:B------:R-:W-:Y:S01]  /*1050*/  IMAD R13, R4, R13, R20 ;  /* 0x0000000d040d7224 */ /* 0x000fe200078e0214 */
[----:B------:R-:W-:Y:S01]  /*1060*/  @P0 SHF.R.U32.HI R11, RZ, R3, R6 ;  /* 0x00000003ff0b0219 */ /* 0x000fe20000011606 */
[----:B------:R-:W-:-:S04]  /*1070*/  IMAD R12, R12, R9, RZ ;  /* 0x000000090c0c7224 */ /* 0x000fc800078e02ff */
[----:B------:R-:W-:Y:S01]  /*1080*/  IMAD R6, R11, R9, RZ ;  /* 0x000000090b067224 */ /* 0x000fe200078e02ff */
[----:B------:R-:W-:-:S04]  /*1090*/  ISETP.GE.AND P1, PT, R5, R12, PT ;  /* 0x0000000c0500720c */ /* 0x000fc80003f26270 */
[----:B------:R-:W-:Y:S01]  /*10a0*/  ISETP.GE.OR P1, PT, R7, R6, P1 ;  /* 0x000000060700720c */ /* 0x000fe20000f26670 */
[----:B------:R-:W-:-:S05]  /*10b0*/  IMAD.HI.U32 R6, R5, R2, RZ ;  /* 0x0000000205067227 */ /* 0x000fca00078e00ff */
[----:B------:R-:W-:-:S04]  /*10c0*/  SHF.R.U32.HI R6, RZ, R3, R6 ;  /* 0x00000003ff067219 */ /* 0x000fc80000011606 */
[----:B------:R-:W-:-:S03]  /*10d0*/  SEL R6, R5, R6, !P0 ;  /* 0x0000000605067207 */ /* 0x000fc60004000000 */
[----:B------:R-:W-:Y:S01]  /*10e0*/  @!P1 IMAD.HI.U32 R8, R7, R2, RZ ;  /* 0x0000000207089227 */ /* 0x000fe200078e00ff */
[----:B------:R-:W-:-:S04]  /*10f0*/  IADD3 R2, PT, PT, -R6, RZ, RZ ;  /* 0x000000ff06027210 */ /* 0x000fc80007ffe1ff */
[----:B------:R-:W-:Y:S01]  /*1100*/  @!P1 SHF.R.U32.HI R8, RZ, R3, R8 ;  /* 0x00000003ff089219 */ /* 0x000fe20000011608 */
[----:B------:R-:W-:-:S03]  /*1110*/  IMAD R2, R9, R2, R5 ;  /* 0x0000000209027224 */ /* 0x000fc600078e0205 */
[----:B------:R-:W-:-:S05]  /*1120*/  @!P1 SEL R3, R7, R8, !P0 ;  /* 0x0000000807039207 */ /* 0x000fca0004000000 */
[--C-:B------:R-:W-:Y:S02]  /*1130*/  @!P1 IMAD.IADD R6, R6, 0x1, -R3.reuse ;  /* 0x0000000106069824 */ /* 0x100fe400078e0a03 */
[----:B------:R-:W-:Y:S01]  /*1140*/  @!P1 IMAD R3, R2, R11, R3 ;  /* 0x0000000b02039224 */ /* 0x000fe200078e0203 */
[----:B------:R-:W-:Y:S01]  /*1150*/  IADD3 R2, PT, PT, -R7, RZ, RZ ;  /* 0x000000ff07027210 */ /* 0x000fe20007ffe1ff */
[----:B------:R-:W-:Y:S02]  /*1160*/  @!P1 IMAD R5, R6, R9, R7 ;  /* 0x0000000906059224 */ /* 0x000fe400078e0207 */
[----:B------:R-:W-:Y:S02]  /*1170*/  @!P1 IMAD.MOV.U32 R7, RZ, RZ, R3 ;  /* 0x000000ffff079224 */ /* 0x000fe400078e0003 */
[----:B------:R-:W-:Y:S02]  /*1180*/  IMAD R2, R10, R2, R21 ;  /* 0x000000020a027224 */ /* 0x000fe400078e0215 */
[----:B------:R-:W-:-:S02]  /*1190*/  IMAD R20, R5, R4, R13 ;  /* 0x0000000405147224 */ /* 0x000fc400078e020d */
[----:B------:R-:W-:Y:S02]  /*11a0*/  IMAD R21, R7, R10, R2 ;  /* 0x0000000a07157224 */ /* 0x000fe400078e0202 */
.L_x_15:
[----:B------:R-:W1:Y:S01]  /*11b0*/  LDCU UR4, c[0x0][0xb30] ;  /* 0x00016600ff0477ac */ /* 0x000e620008000800 */
[----:B------:R-:W2:Y:S08]  /*11c0*/  S2UR UR37, SR_CgaCtaId ;  /* 0x00000000002579c3 */ /* 0x000eb00000008800 */
[----:B------:R-:W3:Y:S01]  /*11d0*/  LDC R72, c[0x0][0xb24] ;  /* 0x0002c900ff487b82 */ /* 0x000ee20000000800 */
[----:B-1----:R-:W-:-:S09]  /*11e0*/  UISETP.NE.AND UP1, UPT, UR4, 0x1, UPT ;  /* 0x000000010400788c */ /* 0x002fd2000bf25270 */
[----:B--2---:R-:W-:Y:S05]  /*11f0*/  BRA.U UP1, `(.L_x_16) ;  /* 0x0000000101407547 */ /* 0x004fea000b800000 */
[----:B------:R-:W1:Y:S08]  /*1200*/  LDC.64 R4, c[0x0][0xb10] ;  /* 0x0002c400ff047b82 */ /* 0x000e700000000a00 */
[----:B------:R-:W2:Y:S08]  /*1210*/  LDC.64 R2, c[0x0][0xb18] ;  /* 0x0002c600ff027b82 */ /* 0x000eb00000000a00 */
[----:B------:R-:W4:Y:S08]  /*1220*/  LDC R6, c[0x0][0xb20] ;  /* 0x0002c800ff067b82 */ /* 0x000f300000000800 */
[----:B------:R-:W3:Y:S01]  /*1230*/  LDC R8, c[0x0][0xb0c] ;  /* 0x0002c300ff087b82 */ /* 0x000ee20000000800 */
[----:B-1----:R-:W-:-:S05]  /*1240*/  IMAD.HI.U32 R4, R21, R4, RZ ;  /* 0x0000000415047227 */ /* 0x002fca00078e00ff */
[----:B------:R-:W-:Y:S01]  /*1250*/  SHF.R.U32.HI R4, RZ, R5, R4 ;  /* 0x00000005ff047219 */ /* 0x000fe20000011604 */
[----:B--2---:R-:W-:Y:S01]  /*1260*/  IMAD.HI.U32 R3, R20, R3, RZ ;  /* 0x0000000314037227 */ /* 0x004fe200078e00ff */
[----:B------:R-:W-:-:S04]  /*1270*/  ISETP.NE.AND P0, PT, R2, 0x1, PT ;  /* 0x000000010200780c */ /* 0x000fc80003f05270 */
[----:B----4-:R-:W-:-:S04]  /*1280*/  SHF.R.U32.HI R3, RZ, R6, R3 ;  /* 0x00000006ff037219 */ /* 0x010fc80000011603 */
[----:B------:R-:W-:Y:S02]  /*1290*/  SEL R3, R20, R3, !P0 ;  /* 0x0000000314037207 */ /* 0x000fe40004000000 */
[----:B---3--:R-:W-:-:S04]  /*12a0*/  ISETP.NE.AND P1, PT, R8, 0x1, PT ;  /* 0x000000010800780c */ /* 0x008fc80003f25270 */
[----:B------:R-:W-:-:S05]  /*12b0*/  SEL R4, R21, R4, !P1 ;  /* 0x0000000415047207 */ /* 0x000fca0004800000 */
[----:B------:R-:W-:Y:S02]  /*12c0*/  IMAD.IADD R5, R3, 0x1, -R4 ;  /* 0x0000000103057824 */ /* 0x000fe400078e0a04 */
[----:B------:R-:W-:Y:S02]  /*12d0*/  IMAD.IADD R3, R4, 0x1, -R3 ;  /* 0x0000000104037824 */ /* 0x000fe400078e0a03 */
[----:B------:R-:W-:Y:S02]  /*12e0*/  IMAD R21, R5, R8, R21 ;  /* 0x0000000805157224 */ /* 0x000fe400078e0215 */
[----:B------:R-:W-:-:S07]  /*12f0*/  IMAD R20, R3, R2, R20 ;  /* 0x0000000203147224 */ /* 0x000fce00078e0214 */
.L_x_16:
[----:B------:R-:W-:Y:S01]  /*1300*/  BAR.SYNC.DEFER_BLOCKING 0x0 ;  /* 0x0000000000007b1d */ /* 0x000fe20000010000 */
[----:B------:R-:W-:Y:S01]  /*1310*/  UISETP.NE.AND UP1, UPT, UR8, 0x2, UPT ;  /* 0x000000020800788c */ /* 0x000fe2000bf25270 */
[----:B------:R-:W-:Y:S02]  /*1320*/  ISETP.NE.OR P5, PT, R0, 0x2, !P5 ;  /* 0x000000020000780c */ /* 0x000fe40006fa5670 */
[----:B------:R-:W-:-:S06]  /*1330*/  LOP3.LUT R2, R185, 0x1f, RZ, 0xc0, !PT ;  /* 0x0000001fb9027812 */ /* 0x000fcc00078ec0ff */
[----:B------:R-:W-:Y:S05]  /*1340*/  BRA.U UP1, `(.L_x_17) ;  /* 0x0000001101387547 */ /* 0x000fea000b800000 */
[----:B------:R-:W1:Y:S01]  /*1350*/  LDCU UR13, c[0x0][0x38c] ;  /* 0x00007180ff0d77ac */ /* 0x000e620008000800 */
[----:B------:R-:W2:Y:S01]  /*1360*/  LDC R9, c[0x0][0x370] ;  /* 0x0000dc00ff097b82 */ /* 0x000ea20000000800 */
[----:B------:R-:W-:Y:S01]  /*1370*/  PLOP3.LUT P1, PT, PT, PT, UP2, 0x80, 0x8 ;  /* 0x000000000008781c */ /* 0x000fe20003f2f028 */
[----:B------:R-:W-:Y:S01]  /*1380*/  IMAD.MOV.U32 R15, RZ, RZ, 0x1 ;  /* 0x00000001ff0f7424 */ /* 0x000fe200078e00ff */
[----:B------:R-:W-:Y:S01]  /*1390*/  ISETP.EQ.OR P4, PT, R2, RZ, P5 ;  /* 0x000000ff0200720c */ /* 0x000fe20002f82670 */
[----:B------:R-:W-:Y:S01]  /*13a0*/  IMAD.MOV.U32 R14, RZ, RZ, RZ ;  /* 0x000000ffff0e7224 */ /* 0x000fe200078e00ff */
[----:B------:R-:W-:Y:S02]  /*13b0*/  PLOP3.LUT P1, PT, P1, PT, PT, 0x8, 0x80 ;  /* 0x000000000080781c */ /* 0x000fe40000f2e170 */
[----:B------:R-:W-:Y:S01]  /*13c0*/  CS2R R12, SRZ ;  /* 0x00000000000c7805 */ /* 0x000fe2000001ff00 */
[----:B------:R-:W-:Y:S01]  /*13d0*/  IMAD.MOV.U32 R10, RZ, RZ, 0x1 ;  /* 0x00000001ff0a7424 */ /* 0x000fe200078e00ff */
[----:B------:R-:W4:Y:S01]  /*13e0*/  LDC R0, c[0x0][0x374] ;  /* 0x0000dd00ff007b82 */ /* 0x000f220000000800 */
[----:B------:R-:W2:Y:S01]  /*13f0*/  LDCU.64 UR22, c[0x0][0x348] ;  /* 0x00006900ff1677ac */ /* 0x000ea20008000a00 */
[----:B------:R-:W-:Y:S01]  /*1400*/  UMOV UR6, URZ ;  /* 0x000000ff00067c82 */ /* 0x000fe20008000000 */
[----:B-1----:R-:W-:-:S04]  /*1410*/  UIADD3 UR5, UPT, UPT, UR13, 0x7f, URZ ;  /* 0x0000007f0d057890 */ /* 0x002fc8000fffe0ff */
[----:B------:R-:W-:-:S04]  /*1420*/  USHF.R.S32.HI UR4, URZ, 0x1f, UR5 ;  /* 0x0000001fff047899 */ /* 0x000fc80008011405 */
[----:B------:R-:W-:-:S04]  /*1430*/  ULEA.HI UR4, UR4, UR5, URZ, 0x7 ;  /* 0x0000000504047291 */ /* 0x000fc8000f8f38ff */
[----:B------:R-:W-:Y:S02]  /*1440*/  USHF.R.S32.HI UR15, URZ, 0x7, UR4 ;  /* 0x00000007ff0f7899 */ /* 0x000fe40008011404 */
[----:B------:R-:W-:Y:S02]  /*1450*/  UIADD3 UR4, UPT, UPT, UR13, -0x1, URZ ;  /* 0xffffffff0d047890 */ /* 0x000fe4000fffe0ff */
[----:B------:R-:W-:Y:S02]  /*1460*/  UISETP.LT.U32.AND UP0, UPT, UR15, 0x3, UPT ;  /* 0x000000030f00788c */ /* 0x000fe4000bf01070 */
[----:B------:R-:W-:Y:S02]  /*1470*/  UISETP.GE.U32.AND UP1, UPT, UR4, -0xff, UPT ;  /* 0xffffff010400788c */ /* 0x000fe4000bf26070 */
[----:B------:R-:W-:Y:S02]  /*1480*/  USEL UR14, UR15, 0x3, UP0 ;  /* 0x000000030f0e7887 */ /* 0x000fe40008000000 */
[----:B------:R-:W-:-:S02]  /*1490*/  UIADD3 UR13, UPT, UPT, UR13, 0xfe, URZ ;  /* 0x000000fe0d0d7890 */ /* 0x000fc4000fffe0ff */
[----:B------:R-:W-:Y:S02]  /*14a0*/  UIADD3 UR5, UPT, UPT, UR14, -0x1, URZ ;  /* 0xffffffff0e057890 */ /* 0x000fe4000fffe0ff */
[----:B------:R-:W-:-:S03]  /*14b0*/  UIADD3 UR7, UPT, UPT, UR15, -UR14, URZ ;  /* 0x8000000e0f077290 */ /* 0x000fc6000fffe0ff */
[----:B------:R-:W-:-:S04]  /*14c0*/  @UP1 UIADD3 UR5, UPT, UPT, UR14, URZ, URZ ;  /* 0x000000ff0e051290 */ /* 0x000fc8000fffe0ff */
[----:B--2---:R-:W-:-:S12]  /*14d0*/  UIADD3 UR5, UPT, UPT, UR5, 0x1, URZ ;  /* 0x0000000105057890 */ /* 0x004fd8000fffe0ff */
.L_x_35:
[----:B------:R-:W-:Y:S01]  /*14e0*/  UISETP.NE.AND UP0, UPT, UR37, URZ, UPT ;  /* 0x000000ff2500728c */ /* 0x000fe2000bf05270 */
[----:B------:R-:W1:Y:S08]  /*14f0*/  S2UR UR37, SR_CgaCtaId ;  /* 0x00000000002579c3 */ /* 0x000e700000008800 */
[----:B------:R-:W-:Y:S05]  /*1500*/  BRA.U UP0, `(.L_x_18) ;  /* 0x0000000100347547 */ /* 0x000fea000b800000 */
[----:B------:R-:W2:Y:S01]  /*1510*/  S2R R2, SR_CgaCtaId ;  /* 0x0000000000027919 */ /* 0x000ea20000008800 */
[----:B------:R-:W-:-:S04]  /*1520*/  MOV R3, 0x400 ;  /* 0x0000040000037802 */ /* 0x000fc80000000f00 */
[----:B--2---:R-:W-:Y:S02]  /*1530*/  LEA R3, R2, R3, 0x18 ;  /* 0x0000000302037211 */ /* 0x004fe400078ec0ff */
[----:B------:R-:W-:-:S03]  /*1540*/  SHF.L.U32 R2, R10, 0x1f, RZ ;  /* 0x0000001f0a027819 */ /* 0x000fc600000006ff */
[----:B------:R-:W-:-:S04]  /*1550*/  IMAD R3, R12, 0x8, R3 ;  /* 0x000000080c037824 */ /* 0x000fc800078e0203 */
[----:B------:R-:W2:Y:S02]  /*1560*/  SYNCS.PHASECHK.TRANS64.TRYWAIT P0, [R3+URZ+0xd0], R2 ;  /* 0x0000d002030075a7 */ /* 0x000ea400080011ff */
[----:B--2---:R-:W-:Y:S05]  /*1570*/  @!P0 BRA `(.L_x_19) ;  /* 0x0000009800688947 */ /* 0x004fea0003800000 */
.L_x_125:
[----:B------:R-:W-:Y:S01]  /*1580*/  VIADD R12, R12, 0x1 ;  /* 0x000000010c0c7836 */ /* 0x000fe20000000000 */
[----:B------:R2:W-:Y:S04]  /*1590*/  SYNCS.ARRIVE.TRANS64.A1T0 RZ, [R3+URZ+0xc0], RZ ;  /* 0x0000c0ff03ff79a7 */ /* 0x0005e800081000ff */
[----:B------:R-:W-:-:S04]  /*15a0*/  ISETP.NE.AND P0, PT, R12, 0x2, PT ;  /* 0x000000020c00780c */ /* 0x000fc80003f05270 */
[----:B------:R-:W-:Y:S02]  /*15b0*/  SEL R12, R12, RZ, P0 ;  /* 0x000000ff0c0c7207 */ /* 0x000fe40000000000 */
[----:B--2---:R-:W-:-:S04]  /*15c0*/  SEL R3, RZ, 0x1, P0 ;  /* 0x00000001ff037807 */ /* 0x004fc80000000000 */
[----:B------:R-:W-:-:S07]  /*15d0*/  LOP3.LUT R10, R10, R3, RZ, 0x3c, !PT ;  /* 0x000000030a0a7212 */ /* 0x000fce00078e3cff */
.L_x_18:
[----:B------:R-:W-:Y:S01]  /*15e0*/  UMOV UR4, 0x400 ;  /* 0x0000040000047882 */ /* 0x000fe20000000000 */
[----:B------:R-:W-:Y:S01]  /*15f0*/  SHF.L.U32 R2, R15, 0x1f, RZ ;  /* 0x0000001f0f027819 */ /* 0x000fe200000006ff */
[----:B-1----:R-:W-:Y:S01]  /*1600*/  ULEA UR4, UR37, UR4, 0x18 ;  /* 0x0000000425047291 */ /* 0x002fe2000f8ec0ff */
[----:B------:R-:W-:Y:S01]  /*1610*/  R2UR UR35, R21 ;  /* 0x00000000152372ca */ /* 0x000fe200000e0000 */
[----:B------:R-:W-:Y:S01]  /*1620*/  UISETP.GE.U32.AND UP0, UPT, UR13, 0xff, UPT ;  /* 0x000000ff0d00788c */ /* 0x000fe2000bf06070 */
[----:B------:R-:W-:Y:S01]  /*1630*/  R2UR UR11, R20 ;  /* 0x00000000140b72ca */ /* 0x000fe200000e0000 */
[----:B------:R-:W-:Y:S01]  /*1640*/  ULEA UR8, UR6, UR4, 0x3 ;  /* 0x0000000406087291 */ /* 0x000fe2000f8e18ff */
[----:B------:R-:W-:-:S08]  /*1650*/  UMOV UR24, URZ ;  /* 0x000000ff00187c82 */ /* 0x000fd00008000000 */
[----:B------:R1:W2:Y:S01]  /*1660*/  SYNCS.PHASECHK.TRANS64.TRYWAIT P0, [UR8+0x18], R2 ;  /* 0x00001802ff0075a7 */ /* 0x0002a20008001108 */
[----:B------:R-:W-:Y:S02]  /*1670*/  USHF.L.U32 UR35, UR35, 0x7, URZ ;  /* 0x0000000723237899 */ /* 0x000fe400080006ff */
[----:B------:R-:W-:Y:S01]  /*1680*/  USHF.L.U32 UR11, UR11, 0x8, URZ ;  /* 0x000000080b0b7899 */ /* 0x000fe200080006ff */
[----:B------:R-:W-:Y:S11]  /*1690*/  BRA.U !UP0, `(.L_x_20) ;  /* 0x0000000108a87547 */ /* 0x000ff6000b800000 */
[----:B------:R-:W-:Y:S01]  /*16a0*/  UMOV UR16, URZ ;  /* 0x000000ff00107c82 */ /* 0x000fe20008000000 */
[----:B------:R-:W-:-:S05]  /*16b0*/  UMOV UR17, UR6 ;  /* 0x0000000600117c82 */ /* 0x000fca0008000000 */
.L_x_25:
[----:B-1----:R-:W-:Y:S01]  /*16c0*/  ULEA UR33, UR17, UR4, 0x3 ;  /* 0x0000000411217291 */ /* 0x002fe2000f8e18ff */
[----:B--2---:R-:W-:Y:S01]  /*16d0*/  @!P5 MOV R3, 0xc000 ;  /* 0x0000c0000003d802 */ /* 0x004fe20000000f00 */
[----:B--2---:R-:W-:Y:S10]  /*16e0*/  @P0 BRA `(.L_x_21) ;  /* 0x00000000000c0947 */ /* 0x004ff40003800000 */
[----:B------:R-:W-:-:S04]  /*16f0*/  SHF.L.U32 R5, R15, 0x1f, RZ ;  /* 0x0000001f0f057819 */ /* 0x000fc800000006ff */
[----:B------:R-:W2:Y:S02]  /*1700*/  SYNCS.PHASECHK.TRANS64.TRYWAIT P0, [UR33+0x18], R5 ;  /* 0x00001805ff0075a7 */ /* 0x000ea40008001121 */
[----:B--2---:R-:W-:Y:S05]  /*1710*/  @!P0 BRA `(.L_x_22) ;  /* 0x0000009800148947 */ /* 0x004fea0003800000 */
.L_x_21:
[----:B------:R2:W-:Y:S01]  /*1720*/  @!P5 SYNCS.ARRIVE.TRANS64 RZ, [UR33], R3 ;  /* 0x00000003ffffd9a7 */ /* 0x0005e20008000021 */
[----:B------:R-:W-:Y:S04]  /*1730*/  BSSY.RECONVERGENT B0, `(.L_x_23) ;  /* 0x0000003000007945 */ /* 0x000fe80003800200 */
[----:B------:R-:W-:Y:S05]  /*1740*/  @P4 BRA `(.L_x_24) ;  /* 0x0000000000044947 */ /* 0x000fea0003800000 */
[----:B------:R-:W-:Y:S05]  /*1750*/  BPT.TRAP 0x1 ;  /* 0x000000040000795c */ /* 0x000fea0000300000 */
.L_x_24:
[----:B------:R-:W-:Y:S05]  /*1760*/  BSYNC.RECONVERGENT B0 ;  /* 0x0000000000007941 */ /* 0x000fea0003800200 */
.L_x_23:
[----:B------:R-:W-:Y:S02]  /*1770*/  UIADD3 UR6, UPT, UPT, UR17, 0x1, URZ ;  /* 0x0000000111067890 */ /* 0x000fe4000fffe0ff */
[----:B------:R-:W-:Y:S02]  /*1780*/  ULEA UR32, UR17, UR4, 0xe ;  /* 0x0000000411207291 */ /* 0x000fe4000f8e70ff */
[----:B------:R-:W-:Y:S02]  /*1790*/  UISETP.NE.AND UP0, UPT, UR6, 0x3, UPT ;  /* 0x000000030600788c */ /* 0x000fe4000bf05270 */
[----:B------:R-:W-:Y:S02]  /*17a0*/  UIADD3 UR26, UP1, UPT, UR22, 0x80, URZ ;  /* 0x00000080161a7890 */ /* 0x000fe4000ff3e0ff */
[----:B------:R-:W-:Y:S02]  /*17b0*/  USEL UR9, URZ, 0x1, UP0 ;  /* 0x00000001ff097887 */ /* 0x000fe40008000000 */
[----:B------:R-:W-:-:S02]  /*17c0*/  USEL UR6, UR6, URZ, UP0 ;  /* 0x000000ff06067287 */ /* 0x000fc40008000000 */
[----:B------:R-:W-:Y:S02]  /*17d0*/  UIADD3 UR20, UP0, UPT, UR22, 0x180, URZ ;  /* 0x0000018016147890 */ /* 0x000fe4000ff1e0ff */
[----:B------:R-:W-:Y:S01]  /*17e0*/  ULEA UR8, UR6, UR4, 0x3 ;  /* 0x0000000406087291 */ /* 0x000fe2000f8e18ff */
[----:B------:R-:W-:Y:S01]  /*17f0*/  LOP3.LUT R15, R15, UR9, RZ, 0x3c, !PT ;  /* 0x000000090f0f7c12 */ /* 0x000fe2000f8e3cff */
[----:B------:R-:W-:Y:S02]  /*1800*/  USHF.L.U32 UR34, UR16, 0x7, URZ ;  /* 0x0000000710227899 */ /* 0x000fe400080006ff */
[----:B------:R-:W-:Y:S01]  /*1810*/  UIADD3.X UR27, UPT, UPT, URZ, UR23, URZ, UP1, !UPT ;  /* 0x00000017ff1b7290 */ /* 0x000fe20008ffe4ff */
[----:B-1----:R-:W-:Y:S01]  /*1820*/  SHF.L.U32 R2, R15, 0x1f, RZ ;  /* 0x0000001f0f027819 */ /* 0x002fe200000006ff */
[----:B------:R-:W-:Y:S02]  /*1830*/  UIADD3 UR32, UPT, UPT, UR32, 0xc400, URZ ;  /* 0x0000c40020207890 */ /* 0x000fe4000fffe0ff */
[----:B------:R-:W-:Y:S01]  /*1840*/  UIADD3.X UR21, UPT, UPT, URZ, UR23, URZ, UP0, !UPT ;  /* 0x00000017ff157290 */ /* 0x000fe200087fe4ff */
[----:B------:R1:W1:Y:S01]  /*1850*/  SYNCS.PHASECHK.TRANS64.TRYWAIT P0, [UR8+0x18], R2 ;  /* 0x00001802ff0075a7 */ /* 0x0002620008001108 */
[----:B------:R-:W-:Y:S01]  /*1860*/  ULEA UR8, UR17, UR4, 0xf ;  /* 0x0000000411087291 */ /* 0x000fe2000f8e78ff */
[----:B------:R-:W-:Y:S01]  /*1870*/  UMOV UR18, 0x0 ;  /* 0x0000000000127882 */ /* 0x000fe20000000000 */
[----:B------:R-:W-:-:S02]  /*1880*/  UMOV UR19, 0x10000000 ;  /* 0x1000000000137882 */ /* 0x000fc40000000000 */
[----:B------:R-:W-:Y:S01]  /*1890*/  UIADD3 UR8, UPT, UPT, UR8, 0x18400, URZ ;  /* 0x0001840008087890 */ /* 0x000fe2000fffe0ff */
[----:B------:R1:W-:Y:S01]  /*18a0*/  UTMALDG.3D [UR32], [UR26], desc[UR18] ;  /* 0x000012201a0075b4 */ /* 0x0003e20008011000 */
[----:B------:R-:W-:Y:S01]  /*18b0*/  UMOV UR12, UR36 ;  /* 0x00000024000c7c82 */ /* 0x000fe20008000000 */
[----:B------:R-:W-:Y:S01]  /*18c0*/  UMOV UR9, UR33 ;  /* 0x0000002100097c82 */ /* 0x000fe20008000000 */
[----:B------:R-:W-:Y:S01]  /*18d0*/  UMOV UR10, UR34 ;  /* 0x00000022000a7c82 */ /* 0x000fe20008000000 */
[----:B------:R-:W-:Y:S01]  /*18e0*/  UIADD3 UR16, UPT, UPT, UR16, 0x1, URZ ;  /* 0x0000000110107890 */ /* 0x000fe2000fffe0ff */
[----:B------:R-:W-:Y:S01]  /*18f0*/  UMOV UR24, UR5 ;  /* 0x0000000500187c82 */ /* 0x000fe20008000000 */
[----:B------:R-:W-:Y:S02]  /*1900*/  UMOV UR17, UR6 ;  /* 0x0000000600117c82 */ /* 0x000fe40008000000 */
[----:B------:R1:W-:Y:S01]  /*1910*/  UTMALDG.3D [UR8], [UR20], desc[UR18] ;  /* 0x00001208140075b4 */ /* 0x0003e20008011000 */
[----:B------:R-:W-:-:S09]  /*1920*/  UISETP.NE.AND UP0, UPT, UR16, UR5, UPT ;  /* 0x000000051000728c */ /* 0x000fd2000bf05270 */
[----:B------:R-:W-:Y:S05]  /*1930*/  BRA.U UP0, `(.L_x_25) ;  /* 0xfffffffd00607547 */ /* 0x000fea000b83ffff */
.L_x_20:
[----:B-1----:R-:W-:Y:S01]  /*1940*/  ULEA UR8, UR6, UR4, 0x3 ;  /* 0x0000000406087291 */ /* 0x002fe2000f8e18ff */
[----:B------:R-:W-:Y:S01]  /*1950*/  SHF.L.U32 R2, R15, 0x1f, RZ ;  /* 0x0000001f0f027819 */ /* 0x000fe200000006ff */
[----:B------:R-:W-:Y:S01]  /*1960*/  @!P1 SYNCS.ARRIVE.TRANS64.A1T0 RZ, [UR4+0x78], RZ ;  /* 0x000078ffffff99a7 */ /* 0x000fe20008100004 */
[----:B------:R-:W-:-:S06]  /*1970*/  UISETP.GT.AND UP0, UPT, UR15, UR14, UPT ;  /* 0x0000000e0f00728c */ /* 0x000fcc000bf04270 */
[----:B--2---:R1:W2:Y:S03]  /*1980*/  SYNCS.PHASECHK.TRANS64.TRYWAIT P0, [UR8+0x18], R2 ;  /* 0x00001802ff0075a7 */ /* 0x0042a60008001108 */
[----:B------:R-:W-:Y:S05]  /*1990*/  BRA.U !UP0, `(.L_x_26) ;  /* 0x0000000108ac7547 */ /* 0x000fea000b800000 */
[----:B------:R-:W-:Y:S01]  /*19a0*/  UIADD3 UR21, UPT, UPT, UR7, UR24, URZ ;  /* 0x0000001807157290 */ /* 0x000fe2000fffe0ff */
[----:B------:R-:W-:-:S11]  /*19b0*/  UMOV UR25, UR6 ;  /* 0x0000000600197c82 */ /* 0x000fd60008000000 */
.L_x_31:
[----:B-1----:R-:W-:Y:S01]  /*19c0*/  ULEA UR17, UR25, UR4, 0x3 ;  /* 0x0000000419117291 */ /* 0x002fe2000f8e18ff */
[----:B--2---:R-:W-:Y:S01]  /*19d0*/  @!P5 MOV R3, 0xc000 ;  /* 0x0000c0000003d802 */ /* 0x004fe20000000f00 */
[----:B--2---:R-:W-:Y:S10]  /*19e0*/  @P0 BRA `(.L_x_27) ;  /* 0x00000000000c0947 */ /* 0x004ff40003800000 */
[----:B------:R-:W-:-:S04]  /*19f0*/  SHF.L.U32 R5, R15, 0x1f, RZ ;  /* 0x0000001f0f057819 */ /* 0x000fc800000006ff */
[----:B------:R-:W2:Y:S02]  /*1a00*/  SYNCS.PHASECHK.TRANS64.TRYWAIT P0, [UR17+0x18], R5 ;  /* 0x00001805ff0075a7 */ /* 0x000ea40008001111 */
[----:B--2---:R-:W-:Y:S05]  /*1a10*/  @!P0 BRA `(.L_x_28) ;  /* 0x00000094006c8947 */ /* 0x004fea0003800000 */
.L_x_27:
[----:B------:R2:W-:Y:S01]  /*1a20*/  @!P5 SYNCS.ARRIVE.TRANS64 RZ, [UR17], R3 ;  /* 0x00000003ffffd9a7 */ /* 0x0005e20008000011 */
[----:B------:R-:W-:Y:S04]  /*1a30*/  BSSY.RECONVERGENT B0, `(.L_x_29) ;  /* 0x0000003000007945 */ /* 0x000fe80003800200 */
[----:B------:R-:W-:Y:S05]  /*1a40*/  @P4 BRA `(.L_x_30) ;  /* 0x0000000000044947 */ /* 0x000fea0003800000 */
[----:B------:R-:W-:Y:S05]  /*1a50*/  BPT.TRAP 0x1 ;  /* 0x000000040000795c */ /* 0x000fea0000300000 */
.L_x_30:
[----:B------:R-:W-:Y:S05]  /*1a60*/  BSYNC.RECONVERGENT B0 ;  /* 0x0000000000007941 */ /* 0x000fea0003800200 */
.L_x_29:
        /* <DEDUP_REMOVED lines=10> */
[----:B------:R-:W-:Y:S01]  /*1b10*/  UIADD3 UR16, UPT, UPT, UR16, 0xc400, URZ ;  /* 0x0000c40010107890 */ /* 0x000fe2000fffe0ff */
[----:B-1----:R-:W-:Y:S01]  /*1b20*/  SHF.L.U32 R2, R15, 0x1f, RZ ;  /* 0x0000001f0f027819 */ /* 0x002fe200000006ff */
[----:B------:R-:W-:Y:S02]  /*1b30*/  UIADD3.X UR31, UPT, UPT, URZ, UR23, URZ, UP1, !UPT ;  /* 0x00000017ff1f7290 */ /* 0x000fe40008ffe4ff */
[----:B------:R-:W-:Y:S01]  /*1b40*/  UIADD3.X UR29, UPT, UPT, URZ, UR23, URZ, UP0, !UPT ;  /* 0x00000017ff1d7290 */ /* 0x000fe200087fe4ff */
[----:B------:R1:W1:Y:S01]  /*1b50*/  SYNCS.PHASECHK.TRANS64.TRYWAIT P0, [UR8+0x18], R2 ;  /* 0x00001802ff0075a7 */ /* 0x0002620008001108 */
[----:B------:R-:W-:Y:S01]  /*1b60*/  ULEA UR8, UR25, UR4, 0xf ;  /* 0x0000000419087291 */ /* 0x000fe2000f8e78ff */
[----:B------:R-:W-:Y:S01]  /*1b70*/  UMOV UR26, 0x0 ;  /* 0x00000000001a7882 */ /* 0x000fe20000000000 */
[----:B------:R-:W-:-:S02]  /*1b80*/  UMOV UR27, 0x10000000 ;  /* 0x10000000001b7882 */ /* 0x000fc40000000000 */
[----:B------:R-:W-:Y:S01]  /*1b90*/  UIADD3 UR8, UPT, UPT, UR8, 0x18400, URZ ;  /* 0x0001840008087890 */ /* 0x000fe2000fffe0ff */
[----:B------:R-:W-:Y:S01]  /*1ba0*/  UMOV UR19, UR35 ;  /* 0x0000002300137c82 */ /* 0x000fe20008000000 */
[----:B------:R-:W-:Y:S01]  /*1bb0*/  UMOV UR20, UR36 ;  /* 0x0000002400147c82 */ /* 0x000fe20008000000 */
[----:B------:R-:W-:Y:S01]  /*1bc0*/  UMOV UR12, UR36 ;  /* 0x00000024000c7c82 */ /* 0x000fe20008000000 */
[----:B------:R-:W-:Y:S01]  /*1bd0*/  UMOV UR9, UR17 ;  /* 0x0000001100097c82 */ /* 0x000fe20008000000 */
[----:B------:R-:W-:Y:S01]  /*1be0*/  UMOV UR10, UR18 ;  /* 0x00000012000a7c82 */ /* 0x000fe20008000000 */
[----:B------:R1:W-:Y:S01]  /*1bf0*/  UTMALDG.3D [UR16], [UR30], desc[UR26] ;  /* 0x00001a101e0075b4 */ /* 0x0003e20008011000 */
[----:B------:R-:W-:Y:S01]  /*1c00*/  UIADD3 UR24, UPT, UPT, UR24, 0x1, URZ ;  /* 0x0000000118187890 */ /* 0x000fe2000fffe0ff */
[----:B------:R-:W-:-:S03]  /*1c10*/  UMOV UR25, UR6 ;  /* 0x0000000600197c82 */ /* 0x000fc60008000000 */
[----:B------:R-:W-:Y:S01]  /*1c20*/  UISETP.NE.AND UP0, UPT, UR24, UR21, UPT ;  /* 0x000000151800728c */ /* 0x000fe2000bf05270 */
[----:B------:R1:W-:Y:S08]  /*1c30*/  UTMALDG.3D [UR8], [UR28], desc[UR26] ;  /* 0x00001a081c0075b4 */ /* 0x0003f00008011000 */
[----:B------:R-:W-:Y:S05]  /*1c40*/  BRA.U UP0, `(.L_x_31) ;  /* 0xfffffffd005c7547 */ /* 0x000fea000b83ffff */
.L_x_26:
[C---:B-1----:R-:W-:Y:S01]  /*1c50*/  LEA R2, R14.reuse, UR4, 0x3 ;  /* 0x000000040e027c11 */ /* 0x042fe2000f8e18ff */
[----:B------:R-:W-:Y:S01]  /*1c60*/  NOP ;  /* 0x0000000000007918 */ /* 0x000fe20000000000 */
[----:B--2---:R-:W-:Y:S02]  /*1c70*/  SHF.L.U32 R3, R13, 0x1f, RZ ;  /* 0x0000001f0d037819 */ /* 0x004fe400000006ff */
[----:B------:R-:W-:Y:S02]  /*1c80*/  LEA R4, R14, UR4, 0x4 ;  /* 0x000000040e047c11 */ /* 0x000fe4000f8e20ff */
[----:B------:R-:W1:Y:S02]  /*1c90*/  SYNCS.PHASECHK.TRANS64.TRYWAIT P0, [R2+URZ+0x80], R3 ;  /* 0x00008003020075a7 */ /* 0x000e6400080011ff */
[----:B-1----:R-:W-:Y:S05]  /*1ca0*/  @!P0 BRA `(.L_x_32) ;  /* 0x0000009000e08947 */ /* 0x002fea0003800000 */
.L_x_128:
[----:B------:R-:W2:Y:S01]  /*1cb0*/  LDS.128 R4, [R4+0xf0] ;  /* 0x0000f00004047984 */ /* 0x000ea20000000c00 */
[----:B---3--:R-:W-:Y:S01]  /*1cc0*/  ISETP.GE.AND P0, PT, R72, 0x1, PT ;  /* 0x000000014800780c */ /* 0x008fe20003f06270 */
[----:B-1----:R-:W-:Y:S01]  /*1cd0*/  VIADD R2, R2, 0x90 ;  /* 0x0000009002027836 */ /* 0x002fe20000000000 */
[----:B------:R-:W-:Y:S01]  /*1ce0*/  @!PT LDS RZ, [RZ] ;  /* 0x00000000fffff984 */ /* 0x000fe20000000800 */
[----:B------:R-:W-:Y:S01]  /*1cf0*/  @!PT LDS RZ, [RZ] ;  /* 0x00000000fffff984 */ /* 0x000fe20000000800 */
[----:B------:R-:W-:Y:S01]  /*1d00*/  @!PT LDS RZ, [RZ] ;  /* 0x00000000fffff984 */ /* 0x000fe20000000800 */
[----:B------:R-:W-:Y:S01]  /*1d10*/  @!PT LDS RZ, [RZ] ;  /* 0x00000000fffff984 */ /* 0x000fe20000000800 */
[----:B------:R1:W-:Y:S06]  /*1d20*/  MEMBAR.ALL.CTA ;  /* 0x0000000000007992 */ /* 0x0003ec0000008000 */
[----:B-1----:R-:W1:Y:S01]  /*1d30*/  FENCE.VIEW.ASYNC.S ;  /* 0x00000000000073c6 */ /* 0x002e620000000000 */
[----:B------:R-:W-:-:S04]  /*1d40*/  PRMT R2, RZ, 0x654, R2 ;  /* 0x00000654ff027816 */ /* 0x000fc80000000002 */
[----:B-1----:R1:W-:Y:S01]  /*1d50*/  SYNCS.ARRIVE.TRANS64.RED.A1T0 RZ, [R2+URZ], RZ ;  /* 0x000000ff02ff79a7 */ /* 0x0023e200081004ff */
[----:B--2---:R-:W-:-:S13]  /*1d60*/  LOP3.LUT P2, RZ, R6, 0x1, RZ, 0xc0, !PT ;  /* 0x0000000106ff7812 */ /* 0x004fda000784c0ff */
[----:B------:R-:W-:Y:S01]  /*1d70*/  @P2 SHF.R.U32.HI R3, RZ, 0x10, R5 ;  /* 0x00000010ff032819 */ /* 0x000fe20000011605 */
[----:B------:R-:W-:Y:S01]  /*1d80*/  VOTEU.ANY UP0, P2 ;  /* 0x0000000000ff7886 */ /* 0x000fe20001000100 */
[----:B------:R-:W-:Y:S02]  /*1d90*/  @P2 MOV R11, R4 ;  /* 0x00000004000b2202 */ /* 0x000fe40000000f00 */
[----:B------:R-:W-:Y:S02]  /*1da0*/  @P2 R2UR.BROADCAST UR8, R3 ;  /* 0x00000000030822ca */ /* 0x000fe400008e0000 */
[----:B------:R-:W-:-:S11]  /*1db0*/  @P2 LOP3.LUT R8, R5, 0xffff, RZ, 0xc0, !PT ;  /* 0x0000ffff05082812 */ /* 0x000fd600078ec0ff */
[----:B------:R-:W-:Y:S01]  /*1dc0*/  @UP0 UMOV UR36, UR8 ;  /* 0x0000000800240c82 */ /* 0x000fe20008000000 */
[----:B-1----:R-:W-:Y:S05]  /*1dd0*/  @!P0 BRA `(.L_x_33) ;  /* 0x0000000000b88947 */ /* 0x002fea0003800000 */
[----:B------:R-:W4:Y:S01]  /*1de0*/  LDC.64 R4, c[0x0][0xb18] ;  /* 0x0002c600ff047b82 */ /* 0x000f220000000a00 */
[----:B------:R-:W-:-:S07]  /*1df0*/  ISETP.NE.AND P3, PT, R72, 0x1, PT ;  /* 0x000000014800780c */ /* 0x000fce0003f65270 */
[----:B------:R-:W1:Y:S08]  /*1e00*/  LDC.64 R6, c[0x0][0xb10] ;  /* 0x0002c400ff067b82 */ /* 0x000e700000000a00 */
[----:B------:R-:W2:Y:S08]  /*1e10*/  LDC R16, c[0x0][0xb20] ;  /* 0x0002c800ff107b82 */ /* 0x000eb00000000800 */
[----:B------:R-:W3:Y:S01]  /*1e20*/  LDC R18, c[0x0][0xb0c] ;  /* 0x0002c300ff127b82 */ /* 0x000ee20000000800 */
[----:B----4-:R-:W-:Y:S01]  /*1e30*/  IMAD.HI.U32 R17, R0, R5, RZ ;  /* 0x0000000500117227 */ /* 0x010fe200078e00ff */
[----:B------:R-:W-:-:S03]  /*1e40*/  ISETP.NE.AND P0, PT, R4, 0x1, PT ;  /* 0x000000010400780c */ /* 0x000fc60003f05270 */
[----:B------:R-:W-:-:S03]  /*1e50*/  IMAD.HI.U32 R5, R8, R5, RZ ;  /* 0x0000000508057227 */ /* 0x000fc600078e00ff */
[----:B------:R-:W4:Y:S01]  /*1e60*/  LDC.64 R2, c[0x0][0xb28] ;  /* 0x0002ca00ff027b82 */ /* 0x000f220000000a00 */
[----:B-1----:R-:W-:-:S04]  /*1e70*/  IMAD.HI.U32 R20, R9, R6, RZ ;  /* 0x0000000609147227 */ /* 0x002fc800078e00ff */
[----:B------:R-:W-:Y:S01]  /*1e80*/  IMAD.HI.U32 R22, R11, R6, RZ ;  /* 0x000000060b167227 */ /* 0x000fe200078e00ff */
[----:B------:R-:W-:Y:S02]  /*1e90*/  SHF.R.U32.HI R20, RZ, R7, R20 ;  /* 0x00000007ff147219 */ /* 0x000fe40000011614 */
[-C--:B--2---:R-:W-:Y:S02]  /*1ea0*/  SHF.R.U32.HI R17, RZ, R16.reuse, R17 ;  /* 0x00000010ff117219 */ /* 0x084fe40000011611 */
[----:B------:R-:W-:Y:S02]  /*1eb0*/  SHF.R.U32.HI R5, RZ, R16, R5 ;  /* 0x00000010ff057219 */ /* 0x000fe40000011605 */
[----:B------:R-:W-:Y:S02]  /*1ec0*/  SEL R17, R0, R17, !P0 ;  /* 0x0000001100117207 */ /* 0x000fe40004000000 */
[----:B------:R-:W-:Y:S02]  /*1ed0*/  SHF.R.U32.HI R22, RZ, R7, R22 ;  /* 0x00000007ff167219 */ /* 0x000fe40000011616 */
[----:B---3--:R-:W-:-:S02]  /*1ee0*/  ISETP.NE.AND P1, PT, R18, 0x1, PT ;  /* 0x000000011200780c */ /* 0x008fc40003f25270 */
[----:B------:R-:W-:Y:S02]  /*1ef0*/  SEL R5, R8, R5, !P0 ;  /* 0x0000000508057207 */ /* 0x000fe40004000000 */
[----:B------:R-:W-:Y:S02]  /*1f00*/  SEL R19, R9, R20, !P1 ;  /* 0x0000001409137207 */ /* 0x000fe40004800000 */
[----:B------:R-:W-:Y:S01]  /*1f10*/  SEL R7, R11, R22, !P1 ;  /* 0x000000160b077207 */ /* 0x000fe20004800000 */
[----:B----4-:R-:W-:-:S04]  /*1f20*/  IMAD.HI.U32 R20, R17, R2, RZ ;  /* 0x0000000211147227 */ /* 0x010fc800078e00ff */
[----:B------:R-:W-:Y:S01]  /*1f30*/  IMAD.HI.U32 R6, R19, R2, RZ ;  /* 0x0000000213067227 */ /* 0x000fe200078e00ff */
[----:B------:R-:W-:-:S04]  /*1f40*/  @P3 SHF.R.U32.HI R17, RZ, R3, R20 ;  /* 0x00000003ff113219 */ /* 0x000fc80000011614 */
[----:B------:R-:W-:Y:S01]  /*1f50*/  @P3 SHF.R.U32.HI R19, RZ, R3, R6 ;  /* 0x00000003ff133219 */ /* 0x000fe20000011606 */
[----:B------:R-:W-:-:S04]  /*1f60*/  IMAD R17, R72, R17, RZ ;  /* 0x0000001148117224 */ /* 0x000fc800078e02ff */
[----:B------:R-:W-:Y:S01]  /*1f70*/  IMAD R6, R72, R19, RZ ;  /* 0x0000001348067224 */ /* 0x000fe200078e02ff */
[C---:B------:R-:W-:Y:S02]  /*1f80*/  ISETP.GE.AND P0, PT, R5.reuse, R17, PT ;  /* 0x000000110500720c */ /* 0x040fe40003f06270 */
[----:B------:R-:W-:Y:S02]  /*1f90*/  IADD3 R17, PT, PT, -R5, RZ, RZ ;  /* 0x000000ff05117210 */ /* 0x000fe40007ffe1ff */
[----:B------:R-:W-:Y:S01]  /*1fa0*/  ISETP.GE.OR P0, PT, R7, R6, P0 ;  /* 0x000000060700720c */ /* 0x000fe20000706670 */
[----:B------:R-:W-:-:S04]  /*1fb0*/  IMAD.HI.U32 R6, R5, R2, RZ ;  /* 0x0000000205067227 */ /* 0x000fc800078e00ff */
[----:B------:R-:W-:Y:S01]  /*1fc0*/  IMAD R8, R4, R17, R8 ;  /* 0x0000001104087224 */ /* 0x000fe200078e0208 */
[----:B------:R-:W-:-:S04]  /*1fd0*/  SHF.R.U32.HI R6, RZ, R3, R6 ;  /* 0x00000003ff067219 */ /* 0x000fc80000011606 */
[----:B------:R-:W-:-:S03]  /*1fe0*/  SEL R6, R5, R6, !P3 ;  /* 0x0000000605067207 */ /* 0x000fc60005800000 */
[----:B------:R-:W-:-:S04]  /*1ff0*/  @!P0 IMAD.HI.U32 R16, R7, R2, RZ ;  /* 0x0000000207108227 */ /* 0x000fc800078e00ff */
[----:B------:R-:W-:Y:S01]  /*2000*/  IMAD.MOV R2, RZ, RZ, -R6 ;  /* 0x000000ffff027224 */ /* 0x000fe200078e0a06 */
[----:B------:R-:W-:-:S03]  /*2010*/  @!P0 SHF.R.U32.HI R16, RZ, R3, R16 ;  /* 0x00000003ff108219 */ /* 0x000fc60000011610 */
[----:B------:R-:W-:Y:S01]  /*2020*/  IMAD R2, R72, R2, R5 ;  /* 0x0000000248027224 */ /* 0x000fe200078e0205 */
        /* <DEDUP_REMOVED lines=9> */
.L_x_33:
[----:B------:R-:W1:Y:S02]  /*20c0*/  LDCU UR8, c[0x0][0xb30] ;  /* 0x00016600ff0877ac */ /* 0x000e640008000800 */
[----:B-1----:R-:W-:-:S09]  /*20d0*/  UISETP.NE.AND UP0, UPT, UR8, 0x1, UPT ;  /* 0x000000010800788c */ /* 0x002fd2000bf05270 */
[----:B------:R-:W-:Y:S05]  /*20e0*/  BRA.U UP0, `(.L_x_34) ;  /* 0x0000000100407547 */ /* 0x000fea000b800000 */
[----:B------:R-:W1:Y:S08]  /*20f0*/  LDC.64 R4, c[0x0][0xb10] ;  /* 0x0002c400ff047b82 */ /* 0x000e700000000a00 */
[----:B------:R-:W2:Y:S08]  /*2100*/  LDC.64 R2, c[0x0][0xb18] ;  /* 0x0002c600ff027b82 */ /* 0x000eb00000000a00 */
[----:B------:R-:W3:Y:S08]  /*2110*/  LDC R6, c[0x0][0xb20] ;  /* 0x0002c800ff067b82 */ /* 0x000ef00000000800 */
[----:B------:R-:W4:Y:S01]  /*2120*/  LDC R16, c[0x0][0xb0c] ;  /* 0x0002c300ff107b82 */ /* 0x000f220000000800 */
[----:B-1----:R-:W-:-:S05]  /*2130*/  IMAD.HI.U32 R4, R11, R4, RZ ;  /* 0x000000040b047227 */ /* 0x002fca00078e00ff */
[----:B------:R-:W-:Y:S01]  /*2140*/  SHF.R.U32.HI R4, RZ, R5, R4 ;  /* 0x00000005ff047219 */ /* 0x000fe20000011604 */
[----:B--2---:R-:W-:Y:S01]  /*2150*/  IMAD.HI.U32 R3, R8, R3, RZ ;  /* 0x0000000308037227 */ /* 0x004fe200078e00ff */
[----:B------:R-:W-:-:S04]  /*2160*/  ISETP.NE.AND P0, PT, R2, 0x1, PT ;  /* 0x000000010200780c */ /* 0x000fc80003f05270 */
[----:B---3--:R-:W-:-:S04]  /*2170*/  SHF.R.U32.HI R3, RZ, R6, R3 ;  /* 0x00000006ff037219 */ /* 0x008fc80000011603 */
[----:B------:R-:W-:Y:S02]  /*2180*/  SEL R3, R8, R3, !P0 ;  /* 0x0000000308037207 */ /* 0x000fe40004000000 */
[----:B----4-:R-:W-:-:S04]  /*2190*/  ISETP.NE.AND P1, PT, R16, 0x1, PT ;  /* 0x000000011000780c */ /* 0x010fc80003f25270 */
[----:B------:R-:W-:-:S05]  /*21a0*/  SEL R4, R11, R4, !P1 ;  /* 0x000000040b047207 */ /* 0x000fca0004800000 */
[----:B------:R-:W-:Y:S02]  /*21b0*/  IMAD.IADD R5, R3, 0x1, -R4 ;  /* 0x0000000103057824 */ /* 0x000fe400078e0a04 */
[----:B------:R-:W-:Y:S02]  /*21c0*/  IMAD.IADD R3, R4, 0x1, -R3 ;  /* 0x0000000104037824 */ /* 0x000fe400078e0a03 */
[----:B------:R-:W-:Y:S02]  /*21d0*/  IMAD R11, R5, R16, R11 ;  /* 0x00000010050b7224 */ /* 0x000fe400078e020b */
[----:B------:R-:W-:-:S07]  /*21e0*/  IMAD R8, R3, R2, R8 ;  /* 0x0000000203087224 */ /* 0x000fce00078e0208 */
.L_x_34:
[----:B------:R-:W-:Y:S01]  /*21f0*/  VIADD R14, R14, 0x1 ;  /* 0x000000010e0e7836 */ /* 0x000fe20000000000 */
[----:B------:R-:W-:Y:S01]  /*2200*/  PLOP3.LUT P1, PT, PT, PT, PT, 0x80, 0x8 ;  /* 0x000000000008781c */ /* 0x000fe20003f2f070 */
[----:B------:R-:W-:Y:S02]  /*2210*/  IMAD.IADD R21, R11, 0x1, R170 ;  /* 0x000000010b157824 */ /* 0x000fe400078e02aa */
[----:B------:R-:W-:Y:S01]  /*2220*/  IMAD.IADD R20, R8, 0x1, R147 ;  /* 0x0000000108147824 */ /* 0x000fe200078e0293 */
[----:B------:R-:W-:-:S04]  /*2230*/  ISETP.NE.AND P0, PT, R14, 0x2, PT ;  /* 0x000000020e00780c */ /* 0x000fc80003f05270 */
[----:B------:R-:W-:Y:S02]  /*2240*/  SEL R2, RZ, 0x1, P0 ;  /* 0x00000001ff027807 */ /* 0x000fe40000000000 */
[----:B------:R-:W-:Y:S02]  /*2250*/  SEL R14, R14, RZ, P0 ;  /* 0x000000ff0e0e7207 */ /* 0x000fe40000000000 */
[----:B------:R-:W-:Y:S01]  /*2260*/  LOP3.LUT R13, R13, R2, RZ, 0x3c, !PT ;  /* 0x000000020d0d7212 */ /* 0x000fe200078e3cff */
[----:B------:R-:W-:Y:S06]  /*2270*/  @P2 BRA `(.L_x_35) ;  /* 0xfffffff000982947 */ /* 0x000fec000383ffff */
[----:B------:R-:W-:Y:S01]  /*2280*/  UIADD3 UR4, UPT, UPT, UR4, 0x18, URZ ;  /* 0x0000001804047890 */ /* 0x000fe2000fffe0ff */
[----:B------:R-:W-:-:S03]  /*2290*/  SHF.L.U32 R3, R15, 0x1f, RZ ;  /* 0x0000001f0f037819 */ /* 0x000fc600000006ff */
[----:B------:R-:W-:-:S09]  /*22a0*/  ULEA UR5, UR6, UR4, 0x3 ;  /* 0x0000000406057291 */ /* 0x000fd2000f8e18ff */
[----:B------:R-:W1:Y:S02]  /*22b0*/  SYNCS.PHASECHK.TRANS64.TRYWAIT P0, [UR5], R3 ;  /* 0x00000003ff0075a7 */ /* 0x000e640008001105 */
[----:B-1----:R-:W-:Y:S05]  /*22c0*/  @!P0 BRA `(.L_x_36) ;  /* 0x0000008c006c8947 */ /* 0x002fea0003800000 */
.L_x_130:
[----:B------:R-:W-:-:S04]  /*22d0*/  UIADD3 UR6, UPT, UPT, UR6, 0x1, URZ ;  /* 0x0000000106067890 */ /* 0x000fc8000fffe0ff */
[----:B------:R-:W-:-:S04]  /*22e0*/  UISETP.NE.AND UP0, UPT, UR6, 0x3, UPT ;  /* 0x000000030600788c */ /* 0x000fc8000bf05270 */
[----:B------:R-:W-:Y:S02]  /*22f0*/  USEL UR7, URZ, 0x1, UP0 ;  /* 0x00000001ff077887 */ /* 0x000fe40008000000 */
[----:B------:R-:W-:-:S04]  /*2300*/  USEL UR6, UR6, URZ, UP0 ;  /* 0x000000ff06067287 */ /* 0x000fc80008000000 */
[----:B------:R-:W-:Y:S01]  /*2310*/  ULEA UR5, UR6, UR4, 0x3 ;  /* 0x0000000406057291 */ /* 0x000fe2000f8e18ff */
[----:B------:R-:W-:-:S04]  /*2320*/  LOP3.LUT R15, R15, UR7, RZ, 0x3c, !PT ;  /* 0x000000070f0f7c12 */ /* 0x000fc8000f8e3cff */
[----:B-1----:R-:W-:-:S04]  /*2330*/  SHF.L.U32 R3, R15, 0x1f, RZ ;  /* 0x0000001f0f037819 */ /* 0x002fc800000006ff */
[----:B------:R-:W1:Y:S02]  /*2340*/  SYNCS.PHASECHK.TRANS64.TRYWAIT P0, [UR5], R3 ;  /* 0x00000003ff0075a7 */ /* 0x000e640008001105 */
[----:B-1----:R-:W-:Y:S05]  /*2350*/  @!P0 BRA `(.L_x_37) ;  /* 0x0000008c00608947 */ /* 0x002fea0003800000 */
.L_x_132:
[----:B------:R-:W-:-:S04]  /*2360*/  UIADD3 UR6, UPT, UPT, UR6, 0x1, URZ ;  /* 0x0000000106067890 */ /* 0x000fc8000fffe0ff */
[----:B------:R-:W-:-:S04]  /*2370*/  UISETP.NE.AND UP0, UPT, UR6, 0x3, UPT ;  /* 0x000000030600788c */ /* 0x000fc8000bf05270 */
[----:B------:R-:W-:Y:S02]  /*2380*/  USEL UR5, URZ, 0x1, UP0 ;  /* 0x00000001ff057887 */ /* 0x000fe40008000000 */
[----:B------:R-:W-:-:S04]  /*2390*/  USEL UR6, UR6, URZ, UP0 ;  /* 0x000000ff06067287 */ /* 0x000fc80008000000 */
[----:B------:R-:W-:Y:S01]  /*23a0*/  ULEA UR6, UR6, UR4, 0x3 ;  /* 0x0000000406067291 */ /* 0x000fe2000f8e18ff */
[----:B-1----:R-:W-:-:S04]  /*23b0*/  LOP3.LUT R3, R15, UR5, RZ, 0x3c, !PT ;  /* 0x000000050f037c12 */ /* 0x002fc8000f8e3cff */
[----:B------:R-:W-:Y:S01]  /*23c0*/  SHF.L.U32 R3, R3, 0x1f, RZ ;  /* 0x0000001f03037819 */ /* 0x000fe200000006ff */
[----:B----4-:R-:W-:-:S07]  /*23d0*/  IMAD.U32 R0, RZ, RZ, UR6 ;  /* 0x00000006ff007e24 */ /* 0x010fce000f8e00ff */
.L_x_38:
[----:B-1----:R1:W2:Y:S02]  /*23e0*/  SYNCS.PHASECHK.TRANS64.TRYWAIT P0, [R0+URZ], R3 ;  /* 0x00000003000075a7 */ /* 0x0022a400080011ff */
[----:B--2---:R-:W-:Y:S05]  /*23f0*/  @!P0 NANOSLEEP.SYNCS 0x989680 ;  /* 0x009896800000895d */ /* 0x004fea0003900000 */
[----:B------:R-:W2:Y:S02]  /*2400*/  @!P0 SYNCS.PHASECHK.TRANS64 P0, [R0+URZ], R3 ;  /* 0x00000003000085a7 */ /* 0x000ea400080010ff */
[----:B--2---:R-:W-:Y:S05]  /*2410*/  @P0 EXIT ;  /* 0x000000000000094d */ /* 0x004fea0003800000 */
[----:B------:R-:W-:Y:S05]  /*2420*/  BRA `(.L_x_38) ;  /* 0xfffffffc00ec7947 */ /* 0x000fea000383ffff */
.L_x_17:
[----:B------:R-:W-:-:S04]  /*2430*/  UISETP.NE.AND UP1, UPT, UR37, URZ, UPT ;  /* 0x000000ff2500728c */ /* 0x000fc8000bf25270 */
[----:B------:R-:W-:-:S09]  /*2440*/  UISETP.NE.OR UP1, UPT, UR8, 0x1, UP1 ;  /* 0x000000010800788c */ /* 0x000fd20008f25670 */
[----:B------:R-:W-:Y:S05]  /*2450*/  BRA.U UP1, `(.L_x_39) ;  /* 0x0000000501487547 */ /* 0x000fea000b800000 */
[----:B------:R-:W-:Y:S01]  /*2460*/  ISETP.NE.AND P2, PT, R2, RZ, PT ;  /* 0x000000ff0200720c */ /* 0x000fe20003f45270 */
[----:B------:R-:W-:Y:S01]  /*2470*/  IMAD.MOV.U32 R12, RZ, RZ, 0x1 ;  /* 0x00000001ff0c7424 */ /* 0x000fe200078e00ff */
[----:B------:R-:W-:Y:S02]  /*2480*/  CS2R R10, SRZ ;  /* 0x00000000000a7805 */ /* 0x000fe4000001ff00 */
[----:B------:R-:W-:Y:S01]  /*2490*/  CS2R R8, SRZ ;  /* 0x0000000000087805 */ /* 0x000fe2000001ff00 */
[----:B------:R-:W-:Y:S01]  /*24a0*/  UMOV UR4, 0x400 ;  /* 0x0000040000047882 */ /* 0x000fe20000000000 */
[----:B------:R-:W-:Y:S01]  /*24b0*/  UMOV UR6, URZ ;  /* 0x000000ff00067c82 */ /* 0x000fe20008000000 */
[----:B------:R-:W-:-:S12]  /*24c0*/  ULEA UR37, UR37, UR4, 0x18 ;  /* 0x0000000425257291 */ /* 0x000fd8000f8ec0ff */
.L_x_43:
[----:B------:R-:W-:Y:S02]  /*24d0*/  LEA R0, R8, UR37, 0x3 ;  /* 0x0000002508007c11 */ /* 0x000fe4000f8e18ff */
[----:B------:R-:W-:-:S03]  /*24e0*/  SHF.L.U32 R5, R9, 0x1f, RZ ;  /* 0x0000001f09057819 */ /* 0x000fc600000006ff */
[----:B------:R-:W-:Y:S01]  /*24f0*/  VIADD R4, R0, 0xd0 ;  /* 0x000000d000047836 */ /* 0x000fe20000000000 */
[----:B------:R-:W1:Y:S02]  /*2500*/  SYNCS.PHASECHK.TRANS64.TRYWAIT P0, [R0+URZ+0xc0], R5 ;  /* 0x0000c005000075a7 */ /* 0x000e6400080011ff */
[----:B-1----:R-:W-:Y:S05]  /*2510*/  @!P0 BRA `(.L_x_40) ;  /* 0x0000008c00088947 */ /* 0x002fea0003800000 */
.L_x_133:
[----:B------:R-:W-:Y:S01]  /*2520*/  ULEA UR5, UR6, UR37, 0x3 ;  /* 0x0000002506057291 */ /* 0x000fe2000f8e18ff */
[----:B------:R-:W-:Y:S02]  /*2530*/  PRMT R4, RZ, 0x654, R4 ;  /* 0x00000654ff047816 */ /* 0x000fe40000000004 */
[----:B-1----:R-:W-:Y:S01]  /*2540*/  SHF.L.U32 R5, R12, 0x1f, RZ ;  /* 0x0000001f0c057819 */ /* 0x002fe200000006ff */
[----:B------:R-:W-:Y:S01]  /*2550*/  UIADD3 UR4, UPT, UPT, UR5, 0x80, URZ ;  /* 0x0000008005047890 */ /* 0x000fe2000fffe0ff */
[----:B------:R1:W-:Y:S05]  /*2560*/  SYNCS.ARRIVE.TRANS64.RED.A1T0 RZ, [R4+URZ], RZ ;  /* 0x000000ff04ff79a7 */ /* 0x0003ea00081004ff */
[----:B------:R-:W-:Y:S01]  /*2570*/  IMAD.U32 R7, RZ, RZ, UR4 ;  /* 0x00000004ff077e24 */ /* 0x000fe2000f8e00ff */
[----:B------:R-:W2:Y:S04]  /*2580*/  SYNCS.PHASECHK.TRANS64.TRYWAIT P0, [UR5+0x90], R5 ;  /* 0x00009005ff0075a7 */ /* 0x000ea80008001105 */
[----:B------:R-:W-:Y:S01]  /*2590*/  PRMT R6, R2, 0x654, R7 ;  /* 0x0000065402067816 */ /* 0x000fe20000000007 */
[----:B-1----:R-:W-:Y:S01]  /*25a0*/  @!P2 IMAD.MOV.U32 R4, RZ, RZ, 0x10 ;  /* 0x00000010ff04a424 */ /* 0x002fe200078e00ff */
[----:B--2---:R-:W-:Y:S06]  /*25b0*/  @!P0 BRA `(.L_x_41) ;  /* 0x0000008800f48947 */ /* 0x004fec0003800000 */
.L_x_135:
[----:B------:R-:W-:Y:S01]  /*25c0*/  ULEA UR4, UR6, UR37, 0x4 ;  /* 0x0000002506047291 */ /* 0x000fe2000f8e20ff */
[----:B------:R-:W-:Y:S01]  /*25d0*/  SEL R3, R6, R3, !P2 ;  /* 0x0000000306037207 */ /* 0x000fe20005000000 */
[----:B------:R-:W-:Y:S01]  /*25e0*/  UIADD3 UR5, UPT, UPT, UR5, 0x80, URZ ;  /* 0x0000008005057890 */ /* 0x000fe2000fffe0ff */
[----:B-1----:R-:W-:Y:S01]  /*25f0*/  LEA R0, R11, UR37, 0x3 ;  /* 0x000000250b007c11 */ /* 0x002fe2000f8e18ff */
[----:B------:R-:W-:Y:S01]  /*2600*/  UIADD3 UR4, UPT, UPT, UR4, 0xf0, URZ ;  /* 0x000000f004047890 */ /* 0x000fe2000fffe0ff */
[----:B------:R-:W-:Y:S01]  /*2610*/  SHF.L.U32 R5, R10, 0x1f, RZ ;  /* 0x0000001f0a057819 */ /* 0x000fe200000006ff */
[----:B------:R1:W-:Y:S01]  /*2620*/  @!P2 SYNCS.ARRIVE.TRANS64.RED RZ, [R3+URZ], R4 ;  /* 0x0000000403ffa9a7 */ /* 0x0003e200080004ff */
[----:B------:R-:W-:Y:S01]  /*2630*/  UIADD3 UR6, UPT, UPT, UR6, 0x1, URZ ;  /* 0x0000000106067890 */ /* 0x000fe2000fffe0ff */
[----:B------:R-:W-:-:S03]  /*2640*/  VIADD R8, R8, 0x1 ;  /* 0x0000000108087836 */ /* 0x000fc60000000000 */
[----:B------:R-:W-:Y:S02]  /*2650*/  UISETP.NE.AND UP0, UPT, UR6, 0x2, UPT ;  /* 0x000000020600788c */ /* 0x000fe4000bf05270 */
[----:B------:R-:W-:Y:S06]  /*2660*/  UGETNEXTWORKID.BROADCAST [UR4], [UR5] ;  /* 0x00000000040073ca */ /* 0x000fec0008000100 */
[----:B------:R-:W-:Y:S01]  /*2670*/  USEL UR4, URZ, 0x1, UP0 ;  /* 0x00000001ff047887 */ /* 0x000fe20008000000 */
[----:B------:R-:W-:Y:S01]  /*2680*/  ISETP.NE.AND P0, PT, R8, 0x2, PT ;  /* 0x000000020800780c */ /* 0x000fe20003f05270 */
[----:B------:R-:W-:Y:S01]  /*2690*/  USEL UR6, UR6, URZ, UP0 ;  /* 0x000000ff06067287 */ /* 0x000fe20008000000 */
[----:B------:R-:W2:Y:S03]  /*26a0*/  SYNCS.PHASECHK.TRANS64.TRYWAIT P1, [R0+URZ+0x80], R5 ;  /* 0x00008005000075a7 */ /* 0x000ea600080211ff */
[----:B------:R-:W-:Y:S01]  /*26b0*/  LOP3.LUT R12, R12, UR4, RZ, 0x3c, !PT ;  /* 0x000000040c0c7c12 */ /* 0x000fe2000f8e3cff */
[----:B-12---:R-:W-:Y:S07]  /*26c0*/  @!P1 BRA `(.L_x_42) ;  /* 0x0000008800c89947 */ /* 0x006fee0003800000 */
.L_x_136:
[C---:B------:R-:W-:Y:S01]  /*26d0*/  LEA R4, R11.reuse, UR37, 0x4 ;  /* 0x000000250b047c11 */ /* 0x040fe2000f8e20ff */
[----:B-1----:R-:W-:Y:S01]  /*26e0*/  VIADD R0, R0, 0x90 ;  /* 0x0000009000007836 */ /* 0x002fe20000000000 */
[----:B------:R-:W-:Y:S01]  /*26f0*/  SEL R8, R8, RZ, P0 ;  /* 0x000000ff08087207 */ /* 0x000fe20000000000 */
[----:B------:R-:W-:-:S03]  /*2700*/  VIADD R11, R11, 0x1 ;  /* 0x000000010b0b7836 */ /* 0x000fc60000000000 */
[----:B------:R-:W1:Y:S01]  /*2710*/  LDS.128 R4, [R4+0xf0] ;  /* 0x0000f00004047984 */ /* 0x000e620000000c00 */
[----:B------:R-:W-:Y:S02]  /*2720*/  PRMT R0, RZ, 0x654, R0 ;  /* 0x00000654ff007816 */ /* 0x000fe40000000000 */
[C---:B------:R-:W-:Y:S01]  /*2730*/  ISETP.NE.AND P1, PT, R11.reuse, 0x2, PT ;  /* 0x000000020b00780c */ /* 0x040fe20003f25270 */
[----:B------:R-:W-:Y:S01]  /*2740*/  @!PT LDS RZ, [RZ] ;  /* 0x00000000fffff984 */ /* 0x000fe20000000800 */
[----:B------:R-:W-:Y:S01]  /*2750*/  @!PT LDS RZ, [RZ] ;  /* 0x00000000fffff984 */ /* 0x000fe20000000800 */
[----:B------:R-:W-:Y:S01]  /*2760*/  @!PT LDS RZ, [RZ] ;  /* 0x00000000fffff984 */ /* 0x000fe20000000800 */
[----:B------:R-:W-:Y:S01]  /*2770*/  @!PT LDS RZ, [RZ] ;  /* 0x00000000fffff984 */ /* 0x000fe20000000800 */
[----:B------:R2:W-:Y:S06]  /*2780*/  MEMBAR.ALL.CTA ;  /* 0x0000000000007992 */ /* 0x0005ec0000008000 */
[----:B--2---:R-:W2:Y:S01]  /*2790*/  FENCE.VIEW.ASYNC.S ;  /* 0x00000000000073c6 */ /* 0x004ea20000000000 */
[----:B------:R-:W-:Y:S01]  /*27a0*/  SEL R11, R11, RZ, P1 ;  /* 0x000000ff0b0b7207 */ /* 0x000fe20000800000 */
[----:B--2---:R2:W-:Y:S01]  /*27b0*/  SYNCS.ARRIVE.TRANS64.RED.A1T0 RZ, [R0+URZ], RZ ;  /* 0x000000ff00ff79a7 */ /* 0x0045e200081004ff */
[----:B-1----:R-:W-:-:S02]  /*27c0*/  LOP3.LUT P3, RZ, R6, 0x1, RZ, 0xc0, !PT ;  /* 0x0000000106ff7812 */ /* 0x002fc4000786c0ff */
[----:B------:R-:W-:-:S04]  /*27d0*/  SEL R5, RZ, 0x1, P1 ;  /* 0x00000001ff057807 */ /* 0x000fc80000800000 */
[----:B------:R-:W-:Y:S02]  /*27e0*/  LOP3.LUT R10, R10, R5, RZ, 0x3c, !PT ;  /* 0x000000050a0a7212 */ /* 0x000fe400078e3cff */
[----:B--2---:R-:W-:-:S04]  /*27f0*/  SEL R0, RZ, 0x1, P0 ;  /* 0x00000001ff007807 */ /* 0x004fc80000000000 */
[----:B------:R-:W-:Y:S01]  /*2800*/  LOP3.LUT R9, R9, R0, RZ, 0x3c, !PT ;  /* 0x0000000009097212 */ /* 0x000fe200078e3cff */
[----:B------:R-:W-:Y:S06]  /*2810*/  @P3 BRA `(.L_x_43) ;  /* 0xfffffffc002c3947 */ /* 0x000fec000383ffff */
[----:B------:R-:W-:Y:S01]  /*2820*/  ULEA UR5, UR6, UR37, 0x3 ;  /* 0x0000002506057291 */ /* 0x000fe2000f8e18ff */
[----:B------:R-:W-:-:S08]  /*2830*/  SHF.L.U32 R3, R12, 0x1f, RZ ;  /* 0x0000001f0c037819 */ /* 0x000fd000000006ff */
[----:B------:R-:W1:Y:S02]  /*2840*/  SYNCS.PHASECHK.TRANS64 P0, [UR5+0x90], R3 ;  /* 0x00009003ff0075a7 */ /* 0x000e640008001005 */
[----:B-1----:R-:W-:Y:S05]  /*2850*/  @P0 BRA `(.L_x_44) ;  /* 0x0000000000080947 */ /* 0x002fea0003800000 */
[----:B------:R-:W1:Y:S02]  /*2860*/  SYNCS.PHASECHK.TRANS64.TRYWAIT P0, [UR5+0x90], R3 ;  /* 0x00009003ff0075a7 */ /* 0x000e640008001105 */
[----:B-1----:R-:W-:Y:S05]  /*2870*/  @!P0 BRA `(.L_x_45) ;  /* 0x0000008800708947 */ /* 0x002fea0003800000 */
.L_x_44:
[----:B------:R-:W-:-:S04]  /*2880*/  UIADD3 UR4, UPT, UPT, UR6, 0x1, URZ ;  /* 0x0000000106047890 */ /* 0x000fc8000fffe0ff */
[----:B------:R-:W-:-:S04]  /*2890*/  UISETP.NE.AND UP0, UPT, UR4, 0x2, UPT ;  /* 0x000000020400788c */ /* 0x000fc8000bf05270 */
[----:B------:R-:W-:Y:S02]  /*28a0*/  USEL UR7, URZ, 0x1, UP0 ;  /* 0x00000001ff077887 */ /* 0x000fe40008000000 */
[----:B------:R-:W-:-:S04]  /*28b0*/  USEL UR4, UR4, URZ, UP0 ;  /* 0x000000ff04047287 */ /* 0x000fc80008000000 */
[----:B------:R-:W-:Y:S01]  /*28c0*/  ULEA UR4, UR4, UR37, 0x3 ;  /* 0x0000002504047291 */ /* 0x000fe2000f8e18ff */
[----:B-1----:R-:W-:-:S04]  /*28d0*/  LOP3.LUT R3, R12, UR7, RZ, 0x3c, !PT ;  /* 0x000000070c037c12 */ /* 0x002fc8000f8e3cff */
[----:B------:R-:W-:-:S04]  /*28e0*/  SHF.L.U32 R0, R3, 0x1f, RZ ;  /* 0x0000001f03007819 */ /* 0x000fc800000006ff */
[----:B------:R-:W1:Y:S02]  /*28f0*/  SYNCS.PHASECHK.TRANS64 P0, [UR4+0x90], R0 ;  /* 0x00009000ff0075a7 */ /* 0x000e640008001004 */
[----:B-1----:R-:W-:Y:S05]  /*2900*/  @P0 EXIT ;  /* 0x000000000000094d */ /* 0x002fea0003800000 */
[----:B------:R-:W-:Y:S02]  /*2910*/  SHF.L.U32 R3, R3, 0x1f, RZ ;  /* 0x0000001f03037819 */ /* 0x000fe400000006ff */
[----:B------:R-:W-:-:S07]  /*2920*/  MOV R0, UR4 ;  /* 0x0000000400007c02 */ /* 0x000fce0008000f00 */
.L_x_46:
[----:B-1----:R1:W2:Y:S02]  /*2930*/  SYNCS.PHASECHK.TRANS64.TRYWAIT P0, [R0+URZ+0x90], R3 ;  /* 0x00009003000075a7 */ /* 0x0022a400080011ff */
[----:B--2---:R-:W-:Y:S05]  /*2940*/  @!P0 NANOSLEEP.SYNCS 0x989680 ;  /* 0x009896800000895d */ /* 0x004fea0003900000 */
[----:B------:R-:W2:Y:S02]  /*2950*/  @!P0 SYNCS.PHASECHK.TRANS64 P0, [R0+URZ+0x90], R3 ;  /* 0x00009003000085a7 */ /* 0x000ea400080010ff */
[----:B--2---:R-:W-:Y:S05]  /*2960*/  @P0 EXIT ;  /* 0x000000000000094d */ /* 0x004fea0003800000 */
[----:B------:R-:W-:Y:S05]  /*2970*/  BRA `(.L_x_46) ;  /* 0xfffffffc00ec7947 */ /* 0x000fea000383ffff */
.L_x_39:
[----:B------:R-:W-:-:S09]  /*2980*/  UISETP.NE.AND UP1, UPT, UR8, URZ, UPT ;  /* 0x000000ff0800728c */ /* 0x000fd2000bf25270 */
[----:B------:R-:W-:Y:S05]  /*2990*/  BRA.U UP1, `(.L_x_47) ;  /* 0x0000000d016c7547 */ /* 0x000fea000b800000 */
[----:B------:R-:W-:Y:S01]  /*29a0*/  UMOV UR4, 0x40 ;  /* 0x0000004000047882 */ /* 0x000fe20000000000 */
[----:B------:R-:W-:Y:S01]  /*29b0*/  NOP ;  /* 0x0000000000007918 */ /* 0x000fe20000000000 */
[----:B------:R-:W-:Y:S01]  /*29c0*/  ULEA UR4, UR37, UR4, 0x18 ;  /* 0x0000000425047291 */ /* 0x000fe2000f8ec0ff */
[----:B------:R-:W-:Y:S02]  /*29d0*/  UMOV UR5, 0x400 ;  /* 0x0000040000057882 */ /* 0x000fe40000000000 */
[----:B------:R-:W-:-:S06]  /*29e0*/  ULEA UR37, UR37, UR5, 0x18 ;  /* 0x0000000525257291 */ /* 0x000fcc000f8ec0ff */
[----:B------:R-:W1:Y:S02]  /*29f0*/  LDS.U8 R0, [UR4+0x1c] ;  /* 0x00001c04ff007984 */ /* 0x000e640008000000 */
[----:B-1----:R-:W-:-:S13]  /*2a00*/  ISETP.NE.AND P0, PT, R0, RZ, PT ;  /* 0x000000ff0000720c */ /* 0x002fda0003f05270 */
[----:B------:R-:W-:Y:S05]  /*2a10*/  @P0 BRA `(.L_x_48) ;  /* 0x0000000000580947 */ /* 0x000fea0003800000 */
[----:B------:R-:W-:-:S13]  /*2a20*/  ELECT P0, URZ, PT ;  /* 0x0000000000ff782f */ /* 0x000fda0003800000 */
[----:B------:R-:W-:Y:S05]  /*2a30*/  @!P0 BRA `(.L_x_49) ;  /* 0x0000000000608947 */ /* 0x000fea0003800000 */
[----:B------:R-:W-:Y:S01]  /*2a40*/  UMOV UR5, 0x10 ;  /* 0x0000001000057882 */ /* 0x000fe20000000000 */
[----:B------:R-:W-:Y:S01]  /*2a50*/  HFMA2 R0, -RZ, RZ, 0, 5.9604644775390625e-08 ;  /* 0x00000001ff007431 */ /* 0x000fe200000001ff */
[----:B------:R-:W-:-:S03]  /*2a60*/  MOV R2, 0xffff ;  /* 0x0000ffff00027802 */ /* 0x000fc60000000f00 */
[----:B------:R-:W-:Y:S04]  /*2a70*/  DEPBAR.LE SB1, 0x36 ;  /* 0x00009d800000791a */ /* 0x000fe80000000000 */
[----:B------:R-:W1:Y:S02]  /*2a80*/  UTCATOMSWS.FIND_AND_SET.ALIGN UP0, UR5, UR5 ;  /* 0x00000005000575e3 */ /* 0x000e640008000800 */
[----:B-1----:R-:W-:Y:S01]  /*2a90*/  MOV R3, UR5 ;  /* 0x0000000500037c02 */ /* 0x002fe20008000f00 */
[----:B------:R-:W-:Y:S06]  /*2aa0*/  BRA.U UP0, `(.L_x_50) ;  /* 0x0000000100187547 */ /* 0x000fec000b800000 */
.L_x_51:
[----:B------:R-:W-:Y:S05]  /*2ab0*/  NANOSLEEP 0x64 ;  /* 0x000000640000795d */ /* 0x000fea0003800000 */
[----:B------:R-:W-:-:S05]  /*2ac0*/  UMOV UR5, 0x10 ;  /* 0x0000001000057882 */ /* 0x000fca0000000000 */
[----:B------:R-:W-:Y:S04]  /*2ad0*/  DEPBAR.LE SB1, 0x36 ;  /* 0x00009d800000791a */ /* 0x000fe80000000000 */
[----:B------:R-:W1:Y:S02]  /*2ae0*/  UTCATOMSWS.FIND_AND_SET.ALIGN UP0, UR5, UR5 ;  /* 0x00000005000575e3 */ /* 0x000e640008000800 */
[----:B-1----:R-:W-:Y:S01]  /*2af0*/  MOV R3, UR5 ;  /* 0x0000000500037c02 */ /* 0x002fe20008000f00 */
[----:B------:R-:W-:Y:S05]  /*2b00*/  BRA.U !UP0, `(.L_x_51) ;  /* 0xfffffffd08e87547 */ /* 0x000fea000b83ffff */
.L_x_50:
[-C--:B------:R-:W-:Y:S02]  /*2b10*/  SHF.L.U32 R2, R2, R3.reuse, RZ ;  /* 0x0000000302027219 */ /* 0x080fe400000006ff */
[----:B------:R-:W-:Y:S01]  /*2b20*/  SHF.L.U32 R0, R0, R3, RZ ;  /* 0x0000000300007219 */ /* 0x000fe200000006ff */
[----:B------:R-:W-:Y:S02]  /*2b30*/  IMAD.SHL.U32 R3, R3, 0x20, RZ ;  /* 0x0000002003037824 */ /* 0x000fe400078e00ff */
[----:B------:R1:W-:Y:S04]  /*2b40*/  ATOMS.OR RZ, [UR4+0x14], R2 ;  /* 0x00001402ffff798c */ /* 0x0003e8000b000004 */
[----:B------:R1:W-:Y:S04]  /*2b50*/  ATOMS.OR RZ, [UR4+0x18], R0 ;  /* 0x00001800ffff798c */ /* 0x0003e8000b000004 */
[----:B------:R1:W-:Y:S01]  /*2b60*/  STS [UR37+0x110], R3 ;  /* 0x00011003ff007988 */ /* 0x0003e20008000825 */
[----:B------:R-:W-:Y:S05]  /*2b70*/  BRA `(.L_x_49) ;  /* 0x0000000000107947 */ /* 0x000fea0003800000 */
.L_x_48:
[----:B------:R-:W-:Y:S02]  /*2b80*/  MOV R0, 0xffffffff ;  /* 0xffffffff00007802 */ /* 0x000fe40000000f00 */
[----:B------:R-:W-:-:S03]  /*2b90*/  MOV R2, 0x2bc0 ;  /* 0x00002bc000027802 */ /* 0x000fc60000000f00 */
[----:B------:R1:W-:Y:S04]  /*2ba0*/  STS [UR37+0x110], R0 ;  /* 0x00011000ff007988 */ /* 0x0003e80008000825 */
[----:B-1-3-5:R-:W-:Y:S05]  /*2bb0*/  CALL.REL.NOINC `($__internal_1_$__cuda_sm10x_tcgen05_guardrail_trap_phase_invalid_during_alloc) ;  /* 0x0000008c00847944 */ /* 0x02afea0003c00000 */
.L_x_49:
[----:B------:R-:W-:Y:S05]  /*2bc0*/  WARPSYNC.ALL ;  /* 0x0000000000007948 */ /* 0x000fea0003800000 */
[----:B------:R-:W2:Y:S01]  /*2bd0*/  S2UR UR5, SR_CgaCtaId ;  /* 0x00000000000579c3 */ /* 0x000ea20000008800 */
[----:B------:R-:W-:Y:S01]  /*2be0*/  UMOV UR4, 0x400 ;  /* 0x0000040000047882 */ /* 0x000fe20000000000 */
[----:B------:R-:W-:-:S06]  /*2bf0*/  NOP ;  /* 0x0000000000007918 */ /* 0x000fcc0000000000 */
[----:B------:R-:W-:Y:S06]  /*2c00*/  BAR.ARV 0x6, 0xa0 ;  /* 0x0182800000007b1d */ /* 0x000fec0000002000 */
[----:B------:R-:W4:Y:S01]  /*2c10*/  LDCU UR7, c[0x0][0x38c] ;  /* 0x00007180ff0777ac */ /* 0x000f220008000800 */
[----:B------:R-:W-:Y:S01]  /*2c20*/  IMAD.MOV.U32 R11, RZ, RZ, 0x1 ;  /* 0x00000001ff0b7424 */ /* 0x000fe200078e00ff */
[----:B------:R-:W-:Y:S01]  /*2c30*/  CS2R R8, SRZ ;  /* 0x0000000000087805 */ /* 0x000fe2000001ff00 */
[----:B------:R-:W-:Y:S01]  /*2c40*/  IMAD.MOV.U32 R10, RZ, RZ, RZ ;  /* 0x000000ffff0a7224 */ /* 0x000fe200078e00ff */
[----:B------:R-:W3:Y:S01]  /*2c50*/  LDCU UR6, c[0x0][0x38c] ;  /* 0x00007180ff0677ac */ /* 0x000ee20008000800 */
[----:B------:R-:W-:Y:S01]  /*2c60*/  UMOV UR15, URZ ;  /* 0x000000ff000f7c82 */ /* 0x000fe20008000000 */
[----:B------:R-:W-:Y:S01]  /*2c70*/  UMOV UR14, URZ ;  /* 0x000000ff000e7c82 */ /* 0x000fe20008000000 */
[----:B--2---:R-:W-:Y:S01]  /*2c80*/  ULEA UR5, UR5, UR4, 0x18 ;  /* 0x0000000405057291 */ /* 0x004fe2000f8ec0ff */
[----:B------:R-:W-:Y:S01]  /*2c90*/  UMOV UR24, 0x0 ;  /* 0x0000000000187882 */ /* 0x000fe20000000000 */
[----:B------:R-:W-:-:S02]  /*2ca0*/  UMOV UR25, 0x8400490 ;  /* 0x0840049000197882 */ /* 0x000fc40000000000 */
[----:B------:R-:W-:Y:S02]  /*2cb0*/  UIADD3 UR10, UPT, UPT, UR5, 0xc400, URZ ;  /* 0x0000c400050a7890 */ /* 0x000fe4000fffe0ff */
[----:B------:R-:W-:Y:S02]  /*2cc0*/  UIADD3 UR11, UPT, UPT, UR5, 0x18400, URZ ;  /* 0x00018400050b7890 */ /* 0x000fe4000fffe0ff */
[----:B----4-:R-:W-:Y:S01]  /*2cd0*/  UIADD3 UR7, UPT, UPT, UR7, 0x7f, URZ ;  /* 0x0000007f07077890 */ /* 0x010fe2000fffe0ff */
[----:B-1----:R-:W1:Y:S01]  /*2ce0*/  LDS R0, [UR5+0x110] ;  /* 0x00011005ff007984 */ /* 0x002e620008000800 */
[----:B------:R-:W-:Y:S02]  /*2cf0*/  USHF.R.U32.HI UR10, URZ, 0x4, UR10 ;  /* 0x00000004ff0a7899 */ /* 0x000fe4000801160a */
[----:B------:R-:W-:Y:S02]  /*2d00*/  USHF.R.S32.HI UR4, URZ, 0x1f, UR7 ;  /* 0x0000001fff047899 */ /* 0x000fe40008011407 */
[----:B------:R-:W-:-:S02]  /*2d10*/  USHF.R.U32.HI UR11, URZ, 0x4, UR11 ;  /* 0x00000004ff0b7899 */ /* 0x000fc4000801160b */
[----:B------:R-:W-:Y:S02]  /*2d20*/  ULEA.HI UR4, UR4, UR7, URZ, 0x7 ;  /* 0x0000000704047291 */ /* 0x000fe4000f8f38ff */
[----:B------:R-:W-:Y:S02]  /*2d30*/  ULOP3.LUT UR10, UR10, 0x3fff, URZ, 0xc0, !UPT ;  /* 0x00003fff0a0a7892 */ /* 0x000fe4000f8ec0ff */
[----:B------:R-:W-:Y:S02]  /*2d40*/  USHF.R.S32.HI UR4, URZ, 0x7, UR4 ;  /* 0x00000007ff047899 */ /* 0x000fe40008011404 */
[----:B------:R-:W-:Y:S02]  /*2d50*/  ULOP3.LUT UR11, UR11, 0x3fff, URZ, 0xc0, !UPT ;  /* 0x00003fff0b0b7892 */ /* 0x000fe4000f8ec0ff */
[----:B------:R-:W-:Y:S01]  /*2d60*/  UISETP.LT.AND UP0, UPT, UR4, 0x1, UPT ;  /* 0x000000010400788c */ /* 0x000fe2000bf01270 */
[----:B------:R-:W-:Y:S01]  /*2d70*/  UMOV UR22, 0x0 ;  /* 0x0000000000167882 */ /* 0x000fe20000000000 */
[----:B------:R-:W-:-:S02]  /*2d80*/  UMOV UR23, 0x8400490 ;  /* 0x0840049000177882 */ /* 0x000fc40000000000 */
[----:B------:R-:W-:Y:S02]  /*2d90*/  USEL UR9, UR4, 0x1, !UP0 ;  /* 0x0000000104097887 */ /* 0x000fe4000c000000 */
[----:B------:R-:W-:Y:S02]  /*2da0*/  ULOP3.LUT UR10, UR10, 0x10000, URZ, 0xfc, !UPT ;  /* 0x000100000a0a7892 */ /* 0x000fe4000f8efcff */
[----:B------:R-:W-:Y:S02]  /*2db0*/  ULOP3.LUT UR11, UR11, 0x10000, URZ, 0xfc, !UPT ;  /* 0x000100000b0b7892 */ /* 0x000fe4000f8efcff */
[----:B------:R-:W-:Y:S02]  /*2dc0*/  UIADD3 UR9, UPT, UPT, -UR9, URZ, URZ ;  /* 0x000000ff09097290 */ /* 0x000fe4000fffe1ff */
[----:B---3--:R-:W-:Y:S01]  /*2dd0*/  UISETP.GE.AND UP3, UPT, UR6, 0x1, UPT ;  /* 0x000000010600788c */ /* 0x008fe2000bf66270 */
[----:B------:R-:W-:Y:S01]  /*2de0*/  UMOV UR20, 0x0 ;  /* 0x0000000000147882 */ /* 0x000fe20000000000 */
[----:B------:R-:W-:Y:S01]  /*2df0*/  UMOV UR21, 0x8400490 ;  /* 0x0840049000157882 */ /* 0x000fe20000000000 */
[----:B------:R-:W-:Y:S01]  /*2e00*/  UMOV UR18, 0x0 ;  /* 0x0000000000127882 */ /* 0x000fe20000000000 */
[----:B------:R-:W-:Y:S01]  /*2e10*/  UMOV UR19, 0x8400490 ;  /* 0x0840049000137882 */ /* 0x000fe20000000000 */
[----:B-1----:R-:W-:-:S15]  /*2e20*/  R2UR UR16, R0 ;  /* 0x00000000001072ca */ /* 0x002fde00000e0000 */
.L_x_58:
[----:B------:R-:W-:Y:S02]  /*2e30*/  LEA R0, R10, UR5, 0x3 ;  /* 0x000000050a007c11 */ /* 0x000fe4000f8e18ff */
[----:B------:R-:W-:Y:S02]  /*2e40*/  SHF.L.U32 R5, R9, 0x1f, RZ ;  /* 0x0000001f09057819 */ /* 0x000fe400000006ff */
[----:B------:R-:W-:Y:S01]  /*2e50*/  PLOP3.LUT P0, PT, PT, PT, UP3, 0x80, 0x8 ;  /* 0x000000000008781c */ /* 0x000fe20003f0f038 */
[----:B------:R-:W-:Y:S01]  /*2e60*/  VIADD R3, R0, 0x90 ;  /* 0x0000009000037836 */ /* 0x000fe20000000000 */
[----:B-1----:R-:W1:Y:S02]  /*2e70*/  SYNCS.PHASECHK.TRANS64.TRYWAIT P1, [R0+URZ+0x80], R5 ;  /* 0x00008005000075a7 */ /* 0x002e6400080211ff */
[----:B-1-3--:R-:W-:Y:S09]  /*2e80*/  @!P1 BRA `(.L_x_52) ;  /* 0x0000008400049947 */ /* 0x00aff20003800000 */
.L_x_138:
[----:B------:R-:W-:Y:S01]  /*2e90*/  LEA R4, R10, UR5, 0x4 ;  /* 0x000000050a047c11 */ /* 0x000fe2000f8e20ff */
[----:B------:R-:W-:Y:S01]  /*2ea0*/  @UP3 ULEA UR6, UR14, UR5, 0x3 ;  /* 0x000000050e063291 */ /* 0x000fe2000f8e18ff */
[----:B------:R-:W-:Y:S01]  /*2eb0*/  PLOP3.LUT P2, PT, PT, PT, PT, 0x80, 0x8 ;  /* 0x000000000008781c */ /* 0x000fe20003f4f070 */
[----:B------:R-:W-:Y:S01]  /*2ec0*/  ULEA UR7, UR15, UR5, 0x3 ;  /* 0x000000050f077291 */ /* 0x000fe2000f8e18ff */
[----:B------:R-:W-:Y:S01]  /*2ed0*/  PRMT R3, RZ, 0x654, R3 ;  /* 0x00000654ff037816 */ /* 0x000fe20000000003 */
[----:B------:R-:W-:Y:S01]  /*2ee0*/  ULEA UR8, UR15, UR16, 0x8 ;  /* 0x000000100f087291 */ /* 0x000fe2000f8e40ff */
[----:B-1----:R-:W1:Y:S01]  /*2ef0*/  LDS.128 R4, [R4+0xf0] ;  /* 0x0000f00004047984 */ /* 0x002e620000000c00 */
[----:B------:R-:W-:Y:S02]  /*2f00*/  @P0 SHF.L.U32 R2, R8, 0x1f, RZ ;  /* 0x0000001f08020819 */ /* 0x000fe400000006ff */
[----:B------:R-:W-:Y:S01]  /*2f10*/  SHF.L.U32 R0, R11, 0x1f, RZ ;  /* 0x0000001f0b007819 */ /* 0x000fe200000006ff */
[----:B------:R-:W-:Y:S01]  /*2f20*/  @!PT LDS RZ, [RZ] ;  /* 0x00000000fffff984 */ /* 0x000fe20000000800 */
[----:B------:R-:W-:Y:S01]  /*2f30*/  @!PT LDS RZ, [RZ] ;  /* 0x00000000fffff984 */ /* 0x000fe20000000800 */
[----:B------:R-:W-:Y:S01]  /*2f40*/  @!PT LDS RZ, [RZ] ;  /* 0x00000000fffff984 */ /* 0x000fe20000000800 */
[----:B------:R-:W-:Y:S01]  /*2f50*/  @!PT LDS RZ, [RZ] ;  /* 0x00000000fffff984 */ /* 0x000fe20000000800 */
[----:B------:R2:W-:Y:S06]  /*2f60*/  MEMBAR.ALL.CTA ;  /* 0x0000000000007992 */ /* 0x0005ec0000008000 */
[----:B--2---:R-:W2:Y:S02]  /*2f70*/  FENCE.VIEW.ASYNC.S ;  /* 0x00000000000073c6 */ /* 0x004ea40000000000 */
[----:B--2---:R2:W-:Y:S01]  /*2f80*/  SYNCS.ARRIVE.TRANS64.RED.A1T0 RZ, [R3+URZ], RZ ;  /* 0x000000ff03ff79a7 */ /* 0x0045e200081004ff */
[----:B------:R2:W3:Y:S01]  /*2f90*/  @P0 SYNCS.PHASECHK.TRANS64.TRYWAIT P2, [UR6], R2 ;  /* 0x00000002ff0005a7 */ /* 0x0004e20008041106 */
[----:B-1----:R-:W-:Y:S01]  /*2fa0*/  LOP3.LUT P1, RZ, R6, 0x1, RZ, 0xc0, !PT ;  /* 0x0000000106ff7812 */ /* 0x002fe2000782c0ff */
[----:B------:R-:W1:Y:S02]  /*2fb0*/  SYNCS.PHASECHK.TRANS64.TRYWAIT P0, [UR7+0xb0], R0 ;  /* 0x0000b000ff0075a7 */ /* 0x000e640008001107 */
[----:B-123--:R-:W-:Y:S10]  /*2fc0*/  @!P0 BRA `(.L_x_53) ;  /* 0x0000008000c88947 */ /* 0x00eff40003800000 */
.L_x_140:
[----:B------:R-:W-:Y:S01]  /*2fd0*/  IADD3 R10, PT, PT, R10, 0x1, RZ ;  /* 0x000000010a0a7810 */ /* 0x000fe20007ffe0ff */
[----:B------:R-:W-:Y:S06]  /*2fe0*/  BRA.U !UP3, `(.L_x_54) ;  /* 0x000000010bc07547 */ /* 0x000fec000b800000 */
[----:B------:R-:W-:Y:S01]  /*2ff0*/  UPLOP3.LUT UP4, UPT, UPT, UPT, UPT, 0x40, 0x4 ;  /* 0x000000000004789c */ /* 0x000fe20003f8e870 */
[----:B------:R-:W-:Y:S01]  /*3000*/  UMOV UR13, UR9 ;  /* 0x00000009000d7c82 */ /* 0x000fe20008000000 */
[----:B------:R-:W-:Y:S01]  /*3010*/  UMOV UR12, UR4 ;  /* 0x00000004000c7c82 */ /* 0x000fe20008000000 */
[----:B------:R-:W-:-:S08]  /*3020*/  UMOV UR17, UR14 ;  /* 0x0000000e00117c82 */ /* 0x000fd00008000000 */
.L_x_57:
[----:B------:R-:W-:Y:S02]  /*3030*/  UIADD3 UR13, UPT, UPT, UR13, 0x1, URZ ;  /* 0x000000010d0d7890 */ /* 0x000fe4000fffe0ff */
[----:B--2---:R-:W-:Y:S02]  /*3040*/  ULEA UR6, UR17, UR5, 0x3 ;  /* 0x0000000511067291 */ /* 0x004fe4000f8e18ff */
[----:B------:R-:W-:Y:S01]  /*3050*/  UISETP.NE.AND UP0, UPT, UR13, URZ, UPT ;  /* 0x000000ff0d00728c */ /* 0x000fe2000bf05270 */
[----:B---3--:R-:W-:Y:S10]  /*3060*/  @P2 BRA `(.L_x_55) ;  /* 0x00000000000c2947 */ /* 0x008ff40003800000 */
[----:B-1----:R-:W-:Y:S04]  /*3070*/  SHF.L.U32 R3, R8, 0x1f, RZ ;  /* 0x0000001f08037819 */ /* 0x002fe800000006ff */
[----:B------:R-:W1:Y:S02]  /*3080*/  SYNCS.PHASECHK.TRANS64.TRYWAIT P0, [UR6], R3 ;  /* 0x00000003ff0075a7 */ /* 0x000e640008001106 */
[----:B-1----:R-:W-:Y:S05]  /*3090*/  @!P0 BRA `(.L_x_56) ;  /* 0x0000008000ac8947 */ /* 0x002fea0003800000 */
.L_x_55:
[----:B------:R-:W-:Y:S01]  /*30a0*/  UISETP.NE.AND UP1, UPT, UR12, 0x1, UPT ;  /* 0x000000010c00788c */ /* 0x000fe2000bf25270 */
[----:B------:R-:W-:Y:S01]  /*30b0*/  PLOP3.LUT P2, PT, PT, PT, PT, 0x80, 0x8 ;  /* 0x000000000008781c */ /* 0x000fe20003f4f070 */
[----:B------:R-:W-:Y:S02]  /*30c0*/  UIADD3 UR14, UPT, UPT, UR17, 0x1, URZ ;  /* 0x00000001110e7890 */ /* 0x000fe4000fffe0ff */
[----:B------:R-:W-:Y:S02]  /*30d0*/  ULEA UR28, UR17, UR11, 0xb ;  /* 0x0000000b111c7291 */ /* 0x000fe4000f8e58ff */
[----:B------:R-:W-:Y:S01]  /*30e0*/  UISETP.NE.AND UP2, UPT, UR14, 0x3, UPT ;  /* 0x000000030e00788c */ /* 0x000fe2000bf45270 */
[----:B------:R-:W-:Y:S01]  /*30f0*/  PLOP3.LUT P0, PT, PT, PT, UP1, 0x80, 0x8 ;  /* 0x000000000008781c */ /* 0x000fe20003f0f018 */
[----:B------:R-:W-:Y:S02]  /*3100*/  UIADD3 UR40, UPT, UPT, UR28, 0x2, URZ ;  /* 0x000000021c287890 */ /* 0x000fe4000fffe0ff */
[----:B------:R-:W-:Y:S02]  /*3110*/  USEL UR27, URZ, 0x1, UP2 ;  /* 0x00000001ff1b7887 */ /* 0x000fe40009000000 */
[----:B------:R-:W-:Y:S02]  /*3120*/  USEL UR14, UR14, URZ, UP2 ;  /* 0x000000ff0e0e7287 */ /* 0x000fe40009000000 */
[----:B------:R-:W-:Y:S02]  /*3130*/  UIADD3 UR36, UPT, UPT, UR28, 0x4, URZ ;  /* 0x000000041c247890 */ /* 0x000fe4000fffe0ff */
[----:B------:R-:W-:Y:S01]  /*3140*/  @UP1 ULEA UR26, UR14, UR5, 0x3 ;  /* 0x000000050e1a1291 */ /* 0x000fe2000f8e18ff */
[----:B------:R-:W-:Y:S01]  /*3150*/  LOP3.LUT R8, R8, UR27, RZ, 0x3c, !PT ;  /* 0x0000001b08087c12 */ /* 0x000fe2000f8e3cff */
[----:B------:R-:W-:Y:S02]  /*3160*/  UIADD3 UR32, UPT, UPT, UR28, 0x6, URZ ;  /* 0x000000061c207890 */ /* 0x000fe4000fffe0ff */
[----:B------:R-:W-:Y:S01]  /*3170*/  UIADD3 UR6, UPT, UPT, UR6, 0x18, URZ ;  /* 0x0000001806067890 */ /* 0x000fe2000fffe0ff */
[----:B-1----:R-:W-:Y:S01]  /*3180*/  @P0 SHF.L.U32 R0, R8, 0x1f, RZ ;  /* 0x0000001f08000819 */ /* 0x002fe200000006ff */
[----:B------:R-:W-:Y:S01]  /*3190*/  UIADD3 UR12, UPT, UPT, UR12, -0x1, URZ ;  /* 0xffffffff0c0c7890 */ /* 0x000fe2000fffe0ff */
[----:B------:R-:W-:Y:S02]  /*31a0*/  UMOV UR29, 0x40004040 ;  /* 0x40004040001d7882 */ /* 0x000fe40000000000 */
[----:B------:R2:W3:Y:S01]  /*31b0*/  @P0 SYNCS.PHASECHK.TRANS64.TRYWAIT P2, [UR26], R0 ;  /* 0x00000000ff0005a7 */ /* 0x0004e2000804111a */
[----:B------:R-:W-:Y:S01]  /*31c0*/  ULEA UR26, UR17, UR10, 0xa ;  /* 0x0000000a111a7291 */ /* 0x000fe2000f8e50ff */
[----:B------:R-:W-:Y:S01]  /*31d0*/  UMOV UR27, 0x40004040 ;  /* 0x40004040001b7882 */ /* 0x000fe20000000000 */
[----:B------:R-:W-:Y:S02]  /*31e0*/  UMOV UR41, 0x40004040 ;  /* 0x4000404000297882 */ /* 0x000fe40000000000 */
[----:B------:R-:W-:Y:S02]  /*31f0*/  UIADD3 UR38, UPT, UPT, UR26, 0x2, URZ ;  /* 0x000000021a267890 */ /* 0x000fe4000fffe0ff */
[----:B------:R-:W-:Y:S02]  /*3200*/  UIADD3 UR34, UPT, UPT, UR26, 0x4, URZ ;  /* 0x000000041a227890 */ /* 0x000fe4000fffe0ff */
[----:B------:R-:W-:Y:S01]  /*3210*/  UIADD3 UR30, UPT, UPT, UR26, 0x6, URZ ;  /* 0x000000061a1e7890 */ /* 0x000fe2000fffe0ff */
[----:B------:R2:W-:Y:S01]  /*3220*/  UTCQMMA gdesc[UR26], gdesc[UR28], tmem[UR8], tmem[UR24], idesc[UR25], UP4 ;  /* 0x00ff181c1a0075ea */ /* 0x0005e2000a000308 */
[----:B------:R-:W-:Y:S01]  /*3230*/  UPLOP3.LUT UP4, UPT, UPT, UPT, UPT, 0x80, 0x8 ;  /* 0x000000000008789c */ /* 0x000fe20003f8f070 */
[----:B------:R-:W-:Y:S01]  /*3240*/  UMOV UR39, 0x40004040 ;  /* 0x4000404000277882 */ /* 0x000fe20000000000 */
[----:B------:R-:W-:Y:S01]  /*3250*/  UMOV UR37, 0x40004040 ;  /* 0x4000404000257882 */ /* 0x000fe20000000000 */
[----:B------:R2:W-:Y:S01]  /*3260*/  UTCQMMA gdesc[UR38], gdesc[UR40], tmem[UR8], tmem[UR22], idesc[UR23], UPT ;  /* 0x00ff1628260075ea */ /* 0x0005e2000b800308 */
[----:B------:R-:W-:Y:S01]  /*3270*/  UMOV UR35, 0x40004040 ;  /* 0x4000404000237882 */ /* 0x000fe20000000000 */
[----:B------:R-:W-:Y:S01]  /*3280*/  UMOV UR33, 0x40004040 ;  /* 0x4000404000217882 */ /* 0x000fe20000000000 */
[----:B------:R-:W-:Y:S01]  /*3290*/  UMOV UR31, 0x40004040 ;  /* 0x40004040001f7882 */ /* 0x000fe20000000000 */
[----:B------:R2:W-:Y:S01]  /*32a0*/  UTCQMMA gdesc[UR34], gdesc[UR36], tmem[UR8], tmem[UR20], idesc[UR21], UPT ;  /* 0x00ff1424220075ea */ /* 0x0005e2000b800308 */
[----:B------:R2:W-:Y:S01]  /*32b0*/  UTCQMMA gdesc[UR30], gdesc[UR32], tmem[UR8], tmem[UR18], idesc[UR19], UPT ;  /* 0x00ff12201e0075ea */ /* 0x0005e2000b800308 */
[----:B------:R2:W-:Y:S01]  /*32c0*/  UTCBAR [UR6], URZ ;  /* 0x000000ff060073e9 */ /* 0x0005e200080000ff */
[----:B------:R-:W-:Y:S01]  /*32d0*/  UMOV UR17, UR14 ;  /* 0x0000000e00117c82 */ /* 0x000fe20008000000 */
[----:B------:R-:W-:Y:S05]  /*32e0*/  BRA.U UP0, `(.L_x_57) ;  /* 0xfffffffd00507547 */ /* 0x000fea000b83ffff */
.L_x_54:
[----:B------:R-:W-:Y:S01]  /*32f0*/  UIADD3 UR15, UPT, UPT, UR15, 0x1, URZ ;  /* 0x000000010f0f7890 */ /* 0x000fe2000fffe0ff */
[C---:B------:R-:W-:Y:S01]  /*3300*/  ISETP.NE.AND P0, PT, R10.reuse, 0x2, PT ;  /* 0x000000020a00780c */ /* 0x040fe20003f05270 */
[----:B------:R-:W-:Y:S02]  /*3310*/  UIADD3 UR7, UPT, UPT, UR7, 0xa0, URZ ;  /* 0x000000a007077890 */ /* 0x000fe4000fffe0ff */
[----:B------:R-:W-:Y:S01]  /*3320*/  UISETP.NE.AND UP0, UPT, UR15, 0x2, UPT ;  /* 0x000000020f00788c */ /* 0x000fe2000bf05270 */
[----:B-12---:R-:W-:Y:S02]  /*3330*/  SEL R0, RZ, 0x1, P0 ;  /* 0x00000001ff007807 */ /* 0x006fe40000000000 */
[----:B------:R-:W-:Y:S01]  /*3340*/  SEL R10, R10, RZ, P0 ;  /* 0x000000ff0a0a7207 */ /* 0x000fe20000000000 */
[----:B------:R-:W-:Y:S01]  /*3350*/  USEL UR6, URZ, 0x1, UP0 ;  /* 0x00000001ff067887 */ /* 0x000fe20008000000 */
[----:B------:R-:W-:Y:S01]  /*3360*/  LOP3.LUT R9, R9, R0, RZ, 0x3c, !PT ;  /* 0x0000000009097212 */ /* 0x000fe200078e3cff */
[----:B------:R-:W-:Y:S01]  /*3370*/  USEL UR15, UR15, URZ, UP0 ;  /* 0x000000ff0f0f7287 */ /* 0x000fe20008000000 */
[----:B------:R1:W-:Y:S03]  /*3380*/  UTCBAR [UR7], URZ ;  /* 0x000000ff070073e9 */ /* 0x0003e600080000ff */
[----:B------:R-:W-:Y:S01]  /*3390*/  LOP3.LUT R11, R11, UR6, RZ, 0x3c, !PT ;  /* 0x000000060b0b7c12 */ /* 0x000fe2000f8e3cff */
[----:B------:R-:W-:Y:S07]  /*33a0*/  @P1 BRA `(.L_x_58) ;  /* 0xfffffff800a01947 */ /* 0x000fee000383ffff */
[----:B------:R-:W2:Y:S01]  /*33b0*/  S2UR UR4, SR_CgaCtaId ;  /* 0x00000000000479c3 */ /* 0x000ea20000008800 */
[----:B------:R-:W-:Y:S01]  /*33c0*/  ELECT P0, URZ, PT ;  /* 0x0000000000ff782f */ /* 0x000fe20003800000 */
[----:B------:R-:W-:Y:S01]  /*33d0*/  IMAD.MOV.U32 R0, RZ, RZ, 0x1 ;  /* 0x00000001ff007424 */ /* 0x000fe200078e00ff */
[----:B------:R-:W-:Y:S01]  /*33e0*/  UIADD3 UR5, UPT, UPT, UR5, 0xb0, URZ ;  /* 0x000000b005057890 */ /* 0x000fe2000fffe0ff */
[----:B------:R-:W-:Y:S01]  /*33f0*/  SHF.L.U32 R3, R11, 0x1f, RZ ;  /* 0x0000001f0b037819 */ /* 0x000fe200000006ff */
[----:B------:R-:W-:-:S03]  /*3400*/  UMOV UR6, 0x40 ;  /* 0x0000004000067882 */ /* 0x000fc60000000000 */
[----:B------:R-:W-:Y:S01]  /*3410*/  UVIRTCOUNT.DEALLOC.SMPOOL 0x80 ;  /* 0x000000800000784c */ /* 0x000fe20000000000 */
[----:B--2---:R-:W-:Y:S02]  /*3420*/  ULEA UR4, UR4, UR6, 0x18 ;  /* 0x0000000604047291 */ /* 0x004fe4000f8ec0ff */
[----:B------:R-:W-:-:S07]  /*3430*/  ULEA UR6, UR15, UR5, 0x3 ;  /* 0x000000050f067291 */ /* 0x000fce000f8e18ff */
[----:B------:R2:W-:Y:S02]  /*3440*/  @P0 STS.U8 [UR4+0x1c], R0 ;  /* 0x00001c00ff000988 */ /* 0x0005e40008000004 */
[----:B------:R-:W4:Y:S02]  /*3450*/  SYNCS.PHASECHK.TRANS64.TRYWAIT P0, [UR6], R3 ;  /* 0x00000003ff0075a7 */ /* 0x000f240008001106 */
[----:B--2-4-:R-:W-:Y:S05]  /*3460*/  @!P0 BRA `(.L_x_59) ;  /* 0x0000007c00d08947 */ /* 0x014fea0003800000 */
.L_x_143:
[----:B-1----:R-:W-:-:S04]  /*3470*/  UIADD3 UR7, UPT, UPT, UR15, 0x1, URZ ;  /* 0x000000010f077890 */ /* 0x002fc8000fffe0ff */
[----:B------:R-:W-:-:S04]  /*3480*/  UISETP.NE.AND UP0, UPT, UR7, 0x2, UPT ;  /* 0x000000020700788c */ /* 0x000fc8000bf05270 */
[----:B------:R-:W-:Y:S02]  /*3490*/  USEL UR6, URZ, 0x1, UP0 ;  /* 0x00000001ff067887 */ /* 0x000fe40008000000 */
[----:B------:R-:W-:-:S04]  /*34a0*/  USEL UR7, UR7, URZ, UP0 ;  /* 0x000000ff07077287 */ /* 0x000fc80008000000 */
[----:B------:R-:W-:Y:S01]  /*34b0*/  ULEA UR7, UR7, UR5, 0x3 ;  /* 0x0000000507077291 */ /* 0x000fe2000f8e18ff */
[----:B--2---:R-:W-:-:S04]  /*34c0*/  LOP3.LUT R3, R11, UR6, RZ, 0x3c, !PT ;  /* 0x000000060b037c12 */ /* 0x004fc8000f8e3cff */
[----:B------:R-:W-:-:S04]  /*34d0*/  SHF.L.U32 R3, R3, 0x1f, RZ ;  /* 0x0000001f03037819 */ /* 0x000fc800000006ff */
[----:B------:R-:W1:Y:S02]  /*34e0*/  SYNCS.PHASECHK.TRANS64.TRYWAIT P0, [UR7], R3 ;  /* 0x00000003ff0075a7 */ /* 0x000e640008001107 */
[----:B-1----:R-:W-:Y:S05]  /*34f0*/  @!P0 BRA `(.L_x_60) ;  /* 0x0000007c00c48947 */ /* 0x002fea0003800000 */
.L_x_145:
[----:B------:R-:W-:Y:S01]  /*3500*/  NOP ;  /* 0x0000000000007918 */ /* 0x000fe20000000000 */
[----:B-1----:R-:W1:Y:S01]  /*3510*/  LDS R0, [UR4+0x14] ;  /* 0x00001404ff007984 */ /* 0x002e620008000800 */
[----:B------:R-:W-:Y:S01]  /*3520*/  ULOP3.LUT UR6, UR16, 0xffff, URZ, 0xc0, !UPT ;  /* 0x0000ffff10067892 */ /* 0x000fe2000f8ec0ff */
[----:B------:R-:W-:Y:S01]  /*3530*/  UMOV UR8, 0xffff ;  /* 0x0000ffff00087882 */ /* 0x000fe20000000000 */
[----:B------:R-:W-:Y:S02]  /*3540*/  UMOV UR5, 0x1 ;  /* 0x0000000100057882 */ /* 0x000fe40000000000 */
[----:B------:R-:W-:-:S04]  /*3550*/  USHF.R.U32.HI UR6, URZ, 0x5, UR6 ;  /* 0x00000005ff067899 */ /* 0x000fc80008011606 */
[----:B------:R-:W-:Y:S02]  /*3560*/  USHF.L.U32 UR8, UR8, UR6, URZ ;  /* 0x0000000608087299 */ /* 0x000fe400080006ff */
[----:B------:R-:W-:-:S04]  /*3570*/  USHF.L.U32 UR5, UR5, UR6, URZ ;  /* 0x0000000605057299 */ /* 0x000fc800080006ff */
[----:B-1----:R-:W-:-:S04]  /*3580*/  LOP3.LUT R0, R0, UR8, RZ, 0xc0, !PT ;  /* 0x0000000800007c12 */ /* 0x002fc8000f8ec0ff */
[----:B------:R-:W-:-:S13]  /*3590*/  ISETP.NE.AND P0, PT, R0, UR8, PT ;  /* 0x0000000800007c0c */ /* 0x000fda000bf05270 */
[----:B------:R-:W-:Y:S05]  /*35a0*/  @P0 BRA `(.L_x_61) ;  /* 0x0000000000580947 */ /* 0x000fea0003800000 */
[----:B------:R-:W1:Y:S02]  /*35b0*/  LDS R0, [UR4+0x18] ;  /* 0x00001804ff007984 */ /* 0x000e640008000800 */
[----:B-1----:R-:W-:-:S04]  /*35c0*/  LOP3.LUT R0, R0, UR5, RZ, 0xc0, !PT ;  /* 0x0000000500007c12 */ /* 0x002fc8000f8ec0ff */
[----:B------:R-:W-:-:S13]  /*35d0*/  ISETP.NE.AND P0, PT, R0, UR5, PT ;  /* 0x0000000500007c0c */ /* 0x000fda000bf05270 */
[----:B------:R-:W-:Y:S05]  /*35e0*/  @P0 BRA `(.L_x_62) ;  /* 0x00000000003c0947 */ /* 0x000fea0003800000 */
[----:B------:R-:W1:Y:S01]  /*35f0*/  S2R R2, SR_LANEID ;  /* 0x0000000000027919 */ /* 0x000e620000000000 */
[----:B------:R-:W-:Y:S01]  /*3600*/  ULOP3.LUT UR8, URZ, UR8, URZ, 0x33, !UPT ;  /* 0x00000008ff087292 */ /* 0x000fe2000f8e33ff */
[----:B------:R-:W-:Y:S01]  /*3610*/  LOP3.LUT R4, RZ, UR5, RZ, 0x33, !PT ;  /* 0x00000005ff047c12 */ /* 0x000fe2000f8e33ff */
[----:B------:R-:W-:Y:S02]  /*3620*/  VOTEU.ANY UR7, UPT, PT ;  /* 0x0000000000077886 */ /* 0x000fe400038e0100 */
[----:B------:R-:W-:Y:S01]  /*3630*/  UFLO.U32 UR7, UR7 ;  /* 0x00000007000772bd */ /* 0x000fe200080e0000 */
[----:B------:R-:W2:Y:S01]  /*3640*/  REDUX UR5, R4 ;  /* 0x00000000040573c4 */ /* 0x000ea20000000000 */
[----:B------:R-:W-:-:S06]  /*3650*/  IMAD.U32 R0, RZ, RZ, UR8 ;  /* 0x00000008ff007e24 */ /* 0x000fcc000f8e00ff */
[----:B------:R4:W-:Y:S01]  /*3660*/  UTCATOMSWS.AND URZ, UR8 ;  /* 0x0000000800ff79e3 */ /* 0x0009e20008000000 */
[----:B------:R-:W3:Y:S01]  /*3670*/  REDUX UR6, R0 ;  /* 0x00000000000673c4 */ /* 0x000ee20000000000 */
[----:B-1----:R-:W-:Y:S01]  /*3680*/  ISETP.EQ.U32.AND P0, PT, R2, UR7, PT ;  /* 0x0000000702007c0c */ /* 0x002fe2000bf02070 */
[----:B--2---:R-:W-:Y:S01]  /*3690*/  IMAD.U32 R2, RZ, RZ, UR5 ;  /* 0x00000005ff027e24 */ /* 0x004fe2000f8e00ff */
[----:B---3--:R-:W-:-:S11]  /*36a0*/  MOV R3, UR6 ;  /* 0x0000000600037c02 */ /* 0x008fd60008000f00 */
[----:B------:R4:W-:Y:S04]  /*36b0*/  @P0 ATOMS.AND RZ, [UR4+0x14], R3 ;  /* 0x00001403ffff098c */ /* 0x0009e8000a800004 */
[----:B------:R4:W-:Y:S01]  /*36c0*/  @P0 ATOMS.AND RZ, [UR4+0x18], R2 ;  /* 0x00001802ffff098c */ /* 0x0009e2000a800004 */
[----:B------:R-:W-:Y:S05]  /*36d0*/  BRA `(.L_x_63) ;  /* 0x0000000000147947 */ /* 0x000fea0003800000 */
.L_x_62:
[----:B------:R-:W-:Y:S02]  /*36e0*/  MOV R2, 0x3700 ;  /* 0x0000370000027802 */ /* 0x000fe40000000f00 */
[----:B---3-5:R-:W-:Y:S05]  /*36f0*/  CALL.REL.NOINC `($__internal_0_$__cuda_sm10x_tcgen05_guardrail_trap_col_being_dealloced_not_returned_by_alloc) ;  /* 0x0000008000a87944 */ /* 0x028fea0003c00000 */
[----:B------:R-:W-:Y:S05]  /*3700*/  BRA `(.L_x_63) ;  /* 0x0000000000087947 */ /* 0x000fea0003800000 */
.L_x_61:
[----:B------:R-:W-:Y:S02]  /*3710*/  MOV R2, 0x3730 ;  /* 0x0000373000027802 */ /* 0x000fe40000000f00 */
[----:B---3-5:R-:W-:Y:S05]  /*3720*/  CALL.REL.NOINC `($__internal_2_$__cuda_sm10x_tcgen05_guardrail_trap_unallocated_columns_being_dealloced) ;  /* 0x0000008000b47944 */ /* 0x028fea0003c00000 */
.L_x_63:
[----:B------:R-:W-:Y:S01]  /*3730*/  NOP ;  /* 0x0000000000007918 */ /* 0x000fe20000000000 */
[----:B----4-:R-:W-:Y:S05]  /*3740*/  EXIT ;  /* 0x000000000000794d */ /* 0x010fea0003800000 */
.L_x_47:
[----:B------:R-:W-:-:S09]  /*3750*/  UISETP.NE.OR UP2, UPT, UR8, 0x3, !UP2 ;  /* 0x000000030800788c */ /* 0x000fd2000d745670 */
[----:B------:R-:W-:Y:S05]  /*3760*/  BRA.U UP2, `(.L_x_64) ;  /* 0x0000001102147547 */ /* 0x000fea000b800000 */
[----:B------:R-:W1:Y:S01]  /*3770*/  LDC R0, c[0x0][0xb30] ;  /* 0x0002cc00ff007b82 */ /* 0x000e620000000800 */
[----:B------:R-:W2:Y:S01]  /*3780*/  LDCU.64 UR8, c[0x0][0x888] ;  /* 0x00011100ff0877ac */ /* 0x000ea20008000a00 */
[----:B------:R-:W-:Y:S02]  /*3790*/  HFMA2 R29, -RZ, RZ, 0, 0 ;  /* 0x00000000ff1d7431 */ /* 0x000fe400000001ff */
[----:B------:R-:W-:Y:S01]  /*37a0*/  IMAD.MOV.U32 R31, RZ, RZ, 0x1 ;  /* 0x00000001ff1f7424 */ /* 0x000fe200078e00ff */
[----:B------:R-:W-:Y:S01]  /*37b0*/  MOV R23, 0x2000 ;  /* 0x0000200000177802 */ /* 0x000fe20000000f00 */
[----:B------:R-:W4:Y:S01]  /*37c0*/  LDCU.64 UR4, c[0x0][0x890] ;  /* 0x00011200ff0477ac */ /* 0x000f220008000a00 */
[----:B------:R-:W-:Y:S01]  /*37d0*/  IMAD.MOV.U32 R30, RZ, RZ, RZ ;  /* 0x000000ffff1e7224 */ /* 0x000fe200078e00ff */
[----:B------:R-:W3:Y:S01]  /*37e0*/  LDC R19, c[0x0][0x370] ;  /* 0x0000dc00ff137b82 */ /* 0x000ee20000000800 */
[----:B------:R-:W-:Y:S01]  /*37f0*/  UMOV UR7, 0x400 ;  /* 0x0000040000077882 */ /* 0x000fe20000000000 */
[----:B------:R-:W-:-:S02]  /*3800*/  UPLOP3.LUT UP1, UPT, UPT, UPT, UPT, 0x40, 0x4 ;  /* 0x000000000004789c */ /* 0x000fc40003f2e870 */
[----:B------:R-:W-:-:S04]  /*3810*/  ULEA UR7, UR37, UR7, 0x18 ;  /* 0x0000000725077291 */ /* 0x000fc8000f8ec0ff */
[----:B------:R-:W3:Y:S01]  /*3820*/  LDC R2, c[0x0][0xb0c] ;  /* 0x0002c300ff027b82 */ /* 0x000ee20000000800 */
[----:B------:R-:W-:Y:S02]  /*3830*/  UIADD3 UR13, UPT, UPT, UR7, 0x48, URZ ;  /* 0x00000048070d7890 */ /* 0x000fe4000fffe0ff */
[----:B--2---:R-:W-:Y:S02]  /*3840*/  UISETP.NE.U32.AND UP2, UPT, UR8, URZ, UPT ;  /* 0x000000ff0800728c */ /* 0x004fe4000bf45070 */
[----:B------:R-:W-:Y:S02]  /*3850*/  UIADD3 UR33, UPT, UPT, UR7, 0x30, URZ ;  /* 0x0000003007217890 */ /* 0x000fe4000fffe0ff */
[----:B----4-:R-:W-:Y:S01]  /*3860*/  UISETP.NE.U32.AND UP3, UPT, UR4, URZ, UPT ;  /* 0x000000ff0400728c */ /* 0x010fe2000bf65070 */
[----:B------:R-:W2:Y:S01]  /*3870*/  LDC R18, c[0x0][0xb20] ;  /* 0x0002c800ff127b82 */ /* 0x000ea20000000800 */
[----:B-1----:R-:W-:Y:S01]  /*3880*/  ISETP.NE.AND P1, PT, R0, 0x1, PT ;  /* 0x000000010000780c */ /* 0x002fe20003f25270 */
[----:B------:R-:W-:-:S02]  /*3890*/  UISETP.NE.AND.EX UP2, UPT, UR9, URZ, UPT, UP2 ;  /* 0x000000ff0900728c */ /* 0x000fc4000bf45320 */
[----:B------:R-:W-:Y:S02]  /*38a0*/  UIADD3 UR25, UPT, UPT, UR7, 0x38, URZ ;  /* 0x0000003807197890 */ /* 0x000fe4000fffe0ff */
[----:B------:R-:W-:Y:S02]  /*38b0*/  UIADD3 UR17, UPT, UPT, UR7, 0x40, URZ ;  /* 0x0000004007117890 */ /* 0x000fe4000fffe0ff */
[----:B------:R-:W1:Y:S01]  /*38c0*/  LDC.64 R32, c[0x0][0x348] ;  /* 0x0000d200ff207b82 */ /* 0x000e620000000a00 */
[----:B------:R-:W-:Y:S02]  /*38d0*/  UPRMT UR13, UR37, 0x654, UR13 ;  /* 0x00000654250d7896 */ /* 0x000fe4000800000d */
[----:B------:R-:W-:-:S05]  /*38e0*/  UISETP.NE.AND.EX UP3, UPT, UR5, URZ, UPT, UP3 ;  /* 0x000000ff0500728c */ /* 0x000fca000bf65330 */
[----:B------:R-:W4:Y:S08]  /*38f0*/  LDC.64 R16, c[0x0][0xb10] ;  /* 0x0002c400ff107b82 */ /* 0x000f300000000a00 */
[----:B------:R-:W1:Y:S08]  /*3900*/  LDC.64 R6, c[0x0][0xb18] ;  /* 0x0002c600ff067b82 */ /* 0x000e700000000a00 */
[----:B------:R-:W1:Y:S08]  /*3910*/  LDC.64 R4, c[0x0][0xb28] ;  /* 0x0002ca00ff047b82 */ /* 0x000e700000000a00 */
[----:B--23--:R-:W1:Y:S02]  /*3920*/  LDC R22, c[0x0][0x374] ;  /* 0x0000dd00ff167b82 */ /* 0x00ce640000000800 */
.L_x_75:
[C---:B------:R-:W-:Y:S02]  /*3930*/  LEA R0, R30.reuse, UR7, 0x3 ;  /* 0x000000071e007c11 */ /* 0x040fe4000f8e18ff */
[----:B------:R-:W-:Y:S02]  /*3940*/  SHF.L.U32 R3, R29, 0x1f, RZ ;  /* 0x0000001f1d037819 */ /* 0x000fe400000006ff */
[----:B------:R-:W-:Y:S02]  /*3950*/  LEA R24, R30, UR7, 0x4 ;  /* 0x000000071e187c11 */ /* 0x000fe4000f8e20ff */
[----:B--2---:R-:W2:Y:S02]  /*3960*/  SYNCS.PHASECHK.TRANS64.TRYWAIT P0, [R0+URZ+0x80], R3 ;  /* 0x00008003000075a7 */ /* 0x004ea400080011ff */
[----:B--2---:R-:W-:Y:S05]  /*3970*/  @!P0 BRA `(.L_x_65) ;  /* 0x0000007800bc8947 */ /* 0x004fea0003800000 */
.L_x_146:
[----:B------:R-:W-:Y:S01]  /*3980*/  ISETP.GE.AND P0, PT, R72, 0x1, PT ;  /* 0x000000014800780c */ /* 0x000fe20003f06270 */
[----:B------:R-:W3:Y:S01]  /*3990*/  LDS.128 R24, [R24+0xf0] ;  /* 0x0000f00018187984 */ /* 0x000ee20000000c00 */
[----:B--2---:R-:W-:Y:S01]  /*39a0*/  VIADD R0, R0, 0x90 ;  /* 0x0000009000007836 */ /* 0x004fe20000000000 */
[----:B------:R-:W-:Y:S01]  /*39b0*/  @!PT LDS RZ, [RZ] ;  /* 0x00000000fffff984 */ /* 0x000fe20000000800 */
[----:B------:R-:W-:Y:S01]  /*39c0*/  @!PT LDS RZ, [RZ] ;  /* 0x00000000fffff984 */ /* 0x000fe20000000800 */
[----:B------:R-:W-:Y:S01]  /*39d0*/  @!PT LDS RZ, [RZ] ;  /* 0x00000000fffff984 */ /* 0x000fe20000000800 */
[----:B------:R-:W-:Y:S01]  /*39e0*/  @!PT LDS RZ, [RZ] ;  /* 0x00000000fffff984 */ /* 0x000fe20000000800 */
[----:B------:R2:W-:Y:S06]  /*39f0*/  MEMBAR.ALL.CTA ;  /* 0x0000000000007992 */ /* 0x0005ec0000008000 */
[----:B--2---:R-:W2:Y:S01]  /*3a00*/  FENCE.VIEW.ASYNC.S ;  /* 0x00000000000073c6 */ /* 0x004ea20000000000 */
[----:B------:R-:W-:Y:S04]  /*3a10*/  PRMT R0, RZ, 0x654, R0 ;  /* 0x00000654ff007816 */ /* 0x000fe80000000000 */
[----:B--2---:R2:W-:Y:S01]  /*3a20*/  SYNCS.ARRIVE.TRANS64.RED.A1T0 RZ, [R0+URZ], RZ ;  /* 0x000000ff00ff79a7 */ /* 0x0045e200081004ff */
[----:B---3--:R-:W-:Y:S11]  /*3a30*/  LOP3.LUT P3, RZ, R26, 0x1, RZ, 0xc0, !PT ;  /* 0x000000011aff7812 */ /* 0x008ff6000786c0ff */
[----:B------:R-:W-:Y:S02]  /*3a40*/  @!UPT UIADD3 URZ, UPT, UPT, URZ, URZ, URZ ;  /* 0x000000fffffff290 */ /* 0x000fe4000fffe0ff */
[----:B------:R-:W-:Y:S02]  /*3a50*/  @P3 MOV R13, R24 ;  /* 0x00000018000d3202 */ /* 0x000fe40000000f00 */
[----:B------:R-:W-:Y:S01]  /*3a60*/  @P3 LOP3.LUT R8, R25, 0xffff, RZ, 0xc0, !PT ;  /* 0x0000ffff19083812 */ /* 0x000fe200078ec0ff */
[----:B--2---:R-:W-:Y:S06]  /*3a70*/  @!P0 BRA `(.L_x_66) ;  /* 0x0000000000a48947 */ /* 0x004fec0003800000 */
[----:B-1----:R-:W-:Y:S01]  /*3a80*/  IMAD.HI.U32 R35, R22, R7, RZ ;  /* 0x0000000716237227 */ /* 0x002fe200078e00ff */
[----:B------:R-:W-:Y:S02]  /*3a90*/  ISETP.NE.AND P0, PT, R6, 0x1, PT ;  /* 0x000000010600780c */ /* 0x000fe40003f05270 */
[----:B------:R-:W-:Y:S01]  /*3aa0*/  ISETP.NE.AND P2, PT, R72, 0x1, PT ;  /* 0x000000014800780c */ /* 0x000fe20003f45270 */
[----:B----4-:R-:W-:Y:S01]  /*3ab0*/  IMAD.HI.U32 R34, R19, R16, RZ ;  /* 0x0000001013227227 */ /* 0x010fe200078e00ff */
[----:B------:R-:W-:Y:S02]  /*3ac0*/  SHF.R.U32.HI R35, RZ, R18, R35 ;  /* 0x00000012ff237219 */ /* 0x000fe40000011623 */
[----:B------:R-:W-:Y:S01]  /*3ad0*/  ISETP.NE.AND P4, PT, R2, 0x1, PT ;  /* 0x000000010200780c */ /* 0x000fe20003f85270 */
[----:B------:R-:W-:Y:S01]  /*3ae0*/  IMAD.HI.U32 R36, R13, R16, RZ ;  /* 0x000000100d247227 */ /* 0x000fe200078e00ff */
[----:B------:R-:W-:Y:S02]  /*3af0*/  SHF.R.U32.HI R34, RZ, R17, R34 ;  /* 0x00000011ff227219 */ /* 0x000fe40000011622 */
[----:B------:R-:W-:Y:S01]  /*3b00*/  SEL R3, R22, R35, !P0 ;  /* 0x0000002316037207 */ /* 0x000fe20004000000 */
[C---:B------:R-:W-:Y:S01]  /*3b10*/  IMAD.HI.U32 R35, R8.reuse, R7, RZ ;  /* 0x0000000708237227 */ /* 0x040fe200078e00ff */
[----:B------:R-:W-:Y:S02]  /*3b20*/  SEL R11, R19, R34, !P4 ;  /* 0x00000022130b7207 */ /* 0x000fe40006000000 */
[----:B------:R-:W-:Y:S01]  /*3b30*/  SHF.R.U32.HI R36, RZ, R17, R36 ;  /* 0x00000011ff247219 */ /* 0x000fe20000011624 */
[----:B------:R-:W-:Y:S01]  /*3b40*/  IMAD.HI.U32 R38, R3, R4, RZ ;  /* 0x0000000403267227 */ /* 0x000fe200078e00ff */
[----:B------:R-:W-:Y:S03]  /*3b50*/  SHF.R.U32.HI R35, RZ, R18, R35 ;  /* 0x00000012ff237219 */ /* 0x000fe60000011623 */
[----:B------:R-:W-:Y:S01]  /*3b60*/  IMAD.HI.U32 R34, R11, R4, RZ ;  /* 0x000000040b227227 */ /* 0x000fe200078e00ff */
[----:B------:R-:W-:Y:S02]  /*3b70*/  @P2 SHF.R.U32.HI R3, RZ, R5, R38 ;  /* 0x00000005ff032219 */ /* 0x000fe40000011626 */
[----:B------:R-:W-:Y:S02]  /*3b80*/  SEL R9, R8, R35, !P0 ;  /* 0x0000002308097207 */ /* 0x000fe40004000000 */
[----:B------:R-:W-:Y:S01]  /*3b90*/  @P2 SHF.R.U32.HI R11, RZ, R5, R34 ;  /* 0x00000005ff0b2219 */ /* 0x000fe20000011622 */
[C---:B------:R-:W-:Y:S01]  /*3ba0*/  IMAD R10, R72.reuse, R3, RZ ;  /* 0x00000003480a7224 */ /* 0x040fe200078e02ff */
[----:B------:R-:W-:Y:S01]  /*3bb0*/  SEL R3, R13, R36, !P4 ;  /* 0x000000240d037207 */ /* 0x000fe20006000000 */
[C---:B------:R-:W-:Y:S03]  /*3bc0*/  IMAD.HI.U32 R14, R9.reuse, R4, RZ ;  /* 0x00000004090e7227 */ /* 0x040fe600078e00ff */
[----:B------:R-:W-:Y:S01]  /*3bd0*/  ISETP.GE.AND P0, PT, R9, R10, PT ;  /* 0x0000000a0900720c */ /* 0x000fe20003f06270 */
[C---:B------:R-:W-:Y:S01]  /*3be0*/  IMAD R12, R72.reuse, R11, RZ ;  /* 0x0000000b480c7224 */ /* 0x040fe200078e02ff */
[-C--:B------:R-:W-:Y:S04]  /*3bf0*/  SHF.R.U32.HI R14, RZ, R5.reuse, R14 ;  /* 0x00000005ff0e7219 */ /* 0x080fe8000001160e */
[----:B------:R-:W-:Y:S02]  /*3c00*/  ISETP.GE.OR P0, PT, R3, R12, P0 ;  /* 0x0000000c0300720c */ /* 0x000fe40000706670 */
[----:B------:R-:W-:Y:S05]  /*3c10*/  SEL R15, R9, R14, !P2 ;  /* 0x0000000e090f7207 */ /* 0x000fea0005000000 */
[----:B------:R-:W-:Y:S04]  /*3c20*/  IMAD.MOV R14, RZ, RZ, -R15 ;  /* 0x000000ffff0e7224 */ /* 0x000fe800078e0a0f */
[----:B------:R-:W-:Y:S02]  /*3c30*/  IMAD R14, R72, R14, R9 ;  /* 0x0000000e480e7224 */ /* 0x000fe400078e0209 */
[C---:B------:R-:W-:Y:S05]  /*3c40*/  @!P0 IMAD.HI.U32 R10, R3.reuse, R4, RZ ;  /* 0x00000004030a8227 */ /* 0x040fea00078e00ff */
[----:B------:R-:W-:Y:S04]  /*3c50*/  @!P0 SHF.R.U32.HI R10, RZ, R5, R10 ;  /* 0x00000005ff0a8219 */ /* 0x000fe8000001160a */
[----:B------:R-:W-:Y:S01]  /*3c60*/  @!P0 SEL R0, R3, R10, !P2 ;  /* 0x0000000a03008207 */ /* 0x000fe20005000000 */
[----:B------:R-:W-:Y:S03]  /*3c70*/  IMAD.MOV R10, RZ, RZ, -R3 ;  /* 0x000000ffff0a7224 */ /* 0x000fe600078e0a03 */
[----:B------:R-:W-:Y:S01]  /*3c80*/  @!P0 IADD3 R15, PT, PT, R15, -R0, RZ ;  /* 0x800000000f0f8210 */ /* 0x000fe20007ffe0ff */
[----:B------:R-:W-:Y:S01]  /*3c90*/  @!P0 IMAD R0, R11, R14, R0 ;  /* 0x0000000e0b008224 */ /* 0x000fe200078e0200 */
[----:B------:R-:W-:Y:S01]  /*3ca0*/  IADD3 R11, PT, PT, -R9, RZ, RZ ;  /* 0x000000ff090b7210 */ /* 0x000fe20007ffe1ff */
[----:B------:R-:W-:Y:S02]  /*3cb0*/  IMAD R13, R2, R10, R13 ;  /* 0x0000000a020d7224 */ /* 0x000fe400078e020d */
[----:B------:R-:W-:Y:S02]  /*3cc0*/  @!P0 IMAD R9, R15, R72, R3 ;  /* 0x000000480f098224 */ /* 0x000fe400078e0203 */
[----:B------:R-:W-:Y:S02]  /*3cd0*/  @!P0 IMAD.MOV.U32 R3, RZ, RZ, R0 ;  /* 0x000000ffff038224 */ /* 0x000fe400078e0000 */
[----:B------:R-:W-:Y:S02]  /*3ce0*/  IMAD R8, R6, R11, R8 ;  /* 0x0000000b06087224 */ /* 0x000fe400078e0208 */
[----:B------:R-:W-:Y:S02]  /*3cf0*/  IMAD R13, R3, R2, R13 ;  /* 0x00000002030d7224 */ /* 0x000fe400078e020d */
[----:B------:R-:W-:Y:S02]  /*3d00*/  IMAD R8, R9, R6, R8 ;  /* 0x0000000609087224 */ /* 0x000fe400078e0208 */
.L_x_66:
[----:B------:R-:W-:Y:S05]  /*3d10*/  BRA.U UP1, `(.L_x_67) ;  /* 0x0000000101107547 */ /* 0x000fea000b800000 */
[----:B------:R-:W-:Y:S04]  /*3d20*/  MOV R0, UR6 ;  /* 0x0000000600007c02 */ /* 0x000fe80008000f00 */
[----:B------:R-:W-:Y:S04]  /*3d30*/  SHF.L.U32 R3, R0, 0x1f, RZ ;  /* 0x0000001f00037819 */ /* 0x000fe800000006ff */
[----:B------:R-:W2:Y:S02]  /*3d40*/  SYNCS.PHASECHK.TRANS64.TRYWAIT P0, [UR7+0x78], R3 ;  /* 0x00007803ff0075a7 */ /* 0x000ea40008001107 */
[----:B--2---:R-:W-:Y:S05]  /*3d50*/  @!P0 BRA `(.L_x_68) ;  /* 0x0000007400d88947 */ /* 0x004fea0003800000 */
.L_x_67:
[----:B------:R-:W-:Y:S02]  /*3d60*/  R2UR UR35, R21 ;  /* 0x00000000152372ca */ /* 0x000fe400000e0000 */
[----:B------:R-:W-:Y:S02]  /*3d70*/  R2UR UR34, R20 ;  /* 0x00000000142272ca */ /* 0x000fe400000e0000 */
[----:B------:R-:W-:Y:S02]  /*3d80*/  ISETP.NE.U32.AND P2, PT, RZ, UR4, PT ;  /* 0x00000004ff007c0c */ /* 0x000fe4000bf45070 */
[----:B------:R-:W-:Y:S02]  /*3d90*/  SHF.L.U32 R12, R31, 0x1f, RZ ;  /* 0x0000001f1f0c7819 */ /* 0x000fe400000006ff */
[----:B------:R-:W-:Y:S05]  /*3da0*/  ISETP.NE.AND.EX P2, PT, RZ, UR5, PT, P2 ;  /* 0x00000005ff007c0c */ /* 0x000fea000bf45320 */
[----:B------:R-:W-:Y:S02]  /*3db0*/  USHF.L.U32 UR35, UR35, 0x7, URZ ;  /* 0x0000000723237899 */ /* 0x000fe400080006ff */
[----:B------:R-:W-:Y:S01]  /*3dc0*/  USHF.L.U32 UR34, UR34, 0x8, URZ ;  /* 0x0000000822227899 */ /* 0x000fe200080006ff */
[----:B------:R-:W-:Y:S11]  /*3dd0*/  BRA.U !UP3, `(.L_x_69) ;  /* 0x000000010b347547 */ /* 0x000ff6000b800000 */
[----:B------:R-:W-:Y:S01]  /*3de0*/  UPLOP3.LUT UP0, UPT, UPT, UPT, UP2, 0x80, 0x8 ;  /* 0x000000000008789c */ /* 0x000fe20003f0f020 */
[----:B--2---:R-:W-:Y:S02]  /*3df0*/  HFMA2 R0, -RZ, RZ, 0, 5.9604644775390625e-08 ;  /* 0x00000001ff007431 */ /* 0x004fe400000001ff */
[----:B------:R-:W-:Y:S03]  /*3e00*/  IMAD.MOV.U32 R171, RZ, RZ, 0x1 ;  /* 0x00000001ffab7424 */ /* 0x000fe600078e00ff */
[----:B------:R-:W-:Y:S05]  /*3e10*/  PLOP3.LUT P0, PT, PT, PT, UP0, 0x80, 0x8 ;  /* 0x000000000008781c */ /* 0x000fea0003f0f008 */
[----:B------:R-:W2:Y:S01]  /*3e20*/  @UP0 LDCU.64 UR10, c[0x0][0x888] ;  /* 0x00011100ff0a07ac */ /* 0x000ea20008000a00 */
[----:B------:R-:W-:Y:S07]  /*3e30*/  @UP0 UIMAD UR8, UR36, UR4, URZ ;  /* 0x00000004240802a4 */ /* 0x000fee000f8e02ff */
[----:B------:R-:W-:Y:S01]  /*3e40*/  @!P0 PRMT R171, R0, 0x7610, R171 ;  /* 0x0000761000ab8816 */ /* 0x000fe200000000ab */
[----:B--2---:R-:W-:Y:S03]  /*3e50*/  @UP0 UIMAD.WIDE UR10, UR8, 0x4, UR10 ;  /* 0x00000004080a08a5 */ /* 0x004fe6000f8e020a */
[----:B------:R-:W2:Y:S03]  /*3e60*/  @!UP0 LDCU UR8, c[0x0][0x880] ;  /* 0x00011000ff0887ac */ /* 0x000ea60008000800 */
[----:B------:R-:W-:Y:S01]  /*3e70*/  IMAD.U32 R10, RZ, RZ, UR10 ;  /* 0x0000000aff0a7e24 */ /* 0x000fe2000f8e00ff */
[----:B------:R-:W-:Y:S05]  /*3e80*/  MOV R11, UR11 ;  /* 0x0000000b000b7c02 */ /* 0x000fea0008000f00 */
[----:B-----5:R3:W5:Y:S02]  /*3e90*/  @P0 LDG.E R81, desc[UR46][R10.64] ;  /* 0x0000002e0a510981 */ /* 0x020764000c1e1900 */
[----:B--23--:R-:W-:Y:S07]  /*3ea0*/  @!P0 IMAD.U32 R81, RZ, RZ, UR8 ;  /* 0x00000008ff518e24 */ /* 0x00cfee000f8e00ff */
.L_x_69:
[----:B-----5:R-:W-:Y:S01]  /*3eb0*/  @!P2 FSETP.EQ.AND P0, PT, R81, RZ, PT ;  /* 0x000000ff5100a20b */ /* 0x020fe20003f02000 */
[----:B------:R-:W-:Y:S01]  /*3ec0*/  @!UPT UIADD3 URZ, UPT, UPT, URZ, URZ, URZ ;  /* 0x000000fffffff290 */ /* 0x000fe2000fffe0ff */
[----:B------:R-:W-:Y:S11]  /*3ed0*/  @!P2 BRA `(.L_x_70) ;  /* 0x000000000014a947 */ /* 0x000ff60003800000 */
[----:B------:R-:W-:Y:S02]  /*3ee0*/  LOP3.LUT P2, RZ, R171, 0xff, RZ, 0xc0, !PT ;  /* 0x000000ffabff7812 */ /* 0x000fe4000784c0ff */
[----:B------:R-:W-:Y:S04]  /*3ef0*/  PLOP3.LUT P0, PT, PT, PT, UP0, 0x80, 0x8 ;  /* 0x000000000008781c */ /* 0x000fe80003f0f008 */
[----:B------:R-:W-:Y:S07]  /*3f00*/  PLOP3.LUT P0, PT, P0, PT, PT, 0x8, 0x80 ;  /* 0x000000000080781c */ /* 0x000fee000070e170 */
[----:B------:R-:W-:Y:S11]  /*3f10*/  @P2 FSETP.EQ.AND P0, PT, R81, RZ, PT ;  /* 0x000000ff5100220b */ /* 0x000ff60003f02000 */
[----:B------:R-:W-:Y:S02]  /*3f20*/  @!UPT UIADD3 URZ, UPT, UPT, URZ, URZ, URZ ;  /* 0x000000fffffff290 */ /* 0x000fe4000fffe0ff */
.L_x_70:
[----:B------:R-:W3:Y:S01]  /*3f30*/  SYNCS.PHASECHK.TRANS64.TRYWAIT P2, [UR7+0x50], R12 ;  /* 0x0000500cff0075a7 */ /* 0x000ee20008041107 */
[----:B------:R-:W-:Y:S04]  /*3f40*/  ELECT P4, URZ, PT ;  /* 0x0000000000ff782f */ /* 0x000fe80003880000 */
[----:B------:R-:W-:Y:S11]  /*3f50*/  PLOP3.LUT P4, PT, P0, P4, PT, 0xf2, 0x2f ;  /* 0x00000000002f781c */ /* 0x000ff60000789e72 */
[----:B------:R-:W-:Y:S02]  /*3f60*/  @!UPT UIADD3 URZ, UPT, UPT, URZ, URZ, URZ ;  /* 0x000000fffffff290 */ /* 0x000fe4000fffe0ff */
[----:B-1----:R-:W-:Y:S05]  /*3f70*/  @!P4 IADD3 R9, P0, PT, R32, 0x580, RZ ;  /* 0x000005802009c810 */ /* 0x002fea0007f1e0ff */
[----:B--2---:R-:W-:Y:S01]  /*3f80*/  @!P4 IMAD.X R0, RZ, RZ, R33, P0 ;  /* 0x000000ffff00c224 */ /* 0x004fe200000e0621 */
[----:B---3--:R-:W-:Y:S07]  /*3f90*/  @!P2 BRA `(.L_x_71) ;  /* 0x000000740060a947 */ /* 0x008fee0003800000 */
.L_x_149:
[----:B------:R-:W-:Y:S01]  /*3fa0*/  @!P4 R2UR UR8, R0 ;  /* 0x000000000008c2ca */ /* 0x000fe200000e0000 */
[----:B------:R-:W-:Y:S01]  /*3fb0*/  VOTEU.ALL UP1, P4 ;  /* 0x0000000000ff7886 */ /* 0x000fe20002020000 */
[----:B------:R-:W-:Y:S01]  /*3fc0*/  @!P4 R2UR UR9, R9 ;  /* 0x000000000909c2ca */ /* 0x000fe200000e0000 */
[----:B------:R-:W-:Y:S01]  /*3fd0*/  @!P4 IMAD.MOV.U32 R0, RZ, RZ, 0x2000 ;  /* 0x00002000ff00c424 */ /* 0x000fe200078e00ff */
[----:B------:R-:W-:Y:S01]  /*3fe0*/  UMOV UR10, 0x0 ;  /* 0x00000000000a7882 */ /* 0x000fe20000000000 */
[----:B------:R-:W-:Y:S01]  /*3ff0*/  UMOV UR11, 0x10000000 ;  /* 0x10000000000b7882 */ /* 0x000fe20000000000 */
[----:B------:R-:W-:Y:S01]  /*4000*/  @!UP1 UIADD3 UR32, UPT, UPT, UR7, 0x200, URZ ;  /* 0x0000020007209890 */ /* 0x000fe2000fffe0ff */
[----:B------:R-:W-:Y:S01]  /*4010*/  @!P4 IADD3 R9, P0, PT, R32, 0x580, RZ ;  /* 0x000005802009c810 */ /* 0x000fe20007f1e0ff */
[----:B------:R-:W-:Y:S05]  /*4020*/  VOTEU.ALL UP1, P4 ;  /* 0x0000000000ff7886 */ /* 0x000fea0002020000 */
[----:B------:R-:W-:Y:S01]  /*4030*/  IMAD.U32 R11, RZ, RZ, UR8 ;  /* 0x00000008ff0b7e24 */ /* 0x000fe2000f8e00ff */
[----:B------:R-:W-:Y:S01]  /*4040*/  UPRMT UR8, UR37, 0x654, UR33 ;  /* 0x0000065425087896 */ /* 0x000fe20008000021 */
[----:B------:R-:W-:Y:S03]  /*4050*/  IMAD.U32 R10, RZ, RZ, UR9 ;  /* 0x00000009ff0a7e24 */ /* 0x000fe6000f8e00ff */
[----:B------:R-:W-:Y:S02]  /*4060*/  @!P4 R2UR UR15, R11 ;  /* 0x000000000b0fc2ca */ /* 0x000fe400000e0000 */
[----:B------:R-:W-:Y:S11]  /*4070*/  @!P4 R2UR UR14, R10 ;  /* 0x000000000a0ec2ca */ /* 0x000ff600000e0000 */
[----:B------:R-:W-:Y:S02]  /*4080*/  @!UPT UIADD3 URZ, UPT, UPT, URZ, URZ, URZ ;  /* 0x000000fffffff290 */ /* 0x000fe4000fffe0ff */
[----:B------:R2:W-:Y:S01]  /*4090*/  @!UP1 UTMALDG.3D [UR32], [UR14], desc[UR10] ;  /* 0x00000a200e0095b4 */ /* 0x0005e20008011000 */
[----:B------:R3:W-:Y:S01]  /*40a0*/  @!P4 SYNCS.ARRIVE.TRANS64.RED.A0TR RZ, [UR7+0x30], R0 ;  /* 0x00003000ffffc9a7 */ /* 0x0007e20008300407 */
[----:B------:R-:W-:Y:S01]  /*40b0*/  SYNCS.ARRIVE.TRANS64.RED.A1T0 RZ, [UR8], RZ ;  /* 0x000000ffffff79a7 */ /* 0x000fe20008100408 */
[----:B---3--:R-:W-:Y:S01]  /*40c0*/  @!P4 IMAD.X R0, RZ, RZ, R33, P0 ;  /* 0x000000ffff00c224 */ /* 0x008fe200000e0621 */
[----:B------:R-:W3:Y:S02]  /*40d0*/  SYNCS.PHASECHK.TRANS64.TRYWAIT P2, [UR7+0x58], R12 ;  /* 0x0000580cff0075a7 */ /* 0x000ee40008041107 */
[----:B--23--:R-:W-:Y:S05]  /*40e0*/  @!P2 BRA `(.L_x_72) ;  /* 0x000000740024a947 */ /* 0x00cfea0003800000 */
.L_x_151:
        /* <DEDUP_REMOVED lines=8> */
[----:B------:R-:W-:Y:S01]  /*4170*/  @!UP1 UIADD3 UR24, UPT, UPT, UR7, 0x2200, URZ ;  /* 0x0000220007189890 */ /* 0x000fe2000fffe0ff */
[----:B------:R-:W-:Y:S01]  /*4180*/  VOTEU.ALL UP1, P4 ;  /* 0x0000000000ff7886 */ /* 0x000fe20002020000 */
[----:B------:R-:W-:Y:S01]  /*4190*/  UMOV UR27, UR35 ;  /* 0x00000023001b7c82 */ /* 0x000fe20008000000 */
[----:B------:R-:W-:Y:S02]  /*41a0*/  UMOV UR28, UR36 ;  /* 0x00000024001c7c82 */ /* 0x000fe40008000000 */
[----:B------:R-:W-:Y:S01]  /*41b0*/  IMAD.U32 R11, RZ, RZ, UR8 ;  /* 0x00000008ff0b7e24 */ /* 0x000fe2000f8e00ff */
[----:B------:R-:W-:Y:S01]  /*41c0*/  UPRMT UR8, UR37, 0x654, UR25 ;  /* 0x0000065425087896 */ /* 0x000fe20008000019 */
[----:B------:R-:W-:Y:S02]  /*41d0*/  IMAD.U32 R10, RZ, RZ, UR9 ;  /* 0x00000009ff0a7e24 */ /* 0x000fe4000f8e00ff */
[----:B------:R-:W-:Y:S01]  /*41e0*/  @!P4 IMAD.X R20, RZ, RZ, R33, P0 ;  /* 0x000000ffff14c224 */ /* 0x000fe200000e0621 */
[----:B------:R-:W-:Y:S02]  /*41f0*/  @!P4 R2UR UR15, R11 ;  /* 0x000000000b0fc2ca */ /* 0x000fe400000e0000 */
[----:B------:R-:W-:Y:S11]  /*4200*/  @!P4 R2UR UR14, R10 ;  /* 0x000000000a0ec2ca */ /* 0x000ff600000e0000 */
[----:B------:R-:W-:Y:S02]  /*4210*/  @!UPT UIADD3 URZ, UPT, UPT, URZ, URZ, URZ ;  /* 0x000000fffffff290 */ /* 0x000fe4000fffe0ff */
[----:B------:R2:W-:Y:S01]  /*4220*/  @!UP1 UTMALDG.3D [UR24], [UR14], desc[UR10] ;  /* 0x00000a180e0095b4 */ /* 0x0005e20008011000 */
[----:B------:R2:W-:Y:S01]  /*4230*/  @!P4 SYNCS.ARRIVE.TRANS64.RED.A0TR RZ, [UR7+0x38], R0 ;  /* 0x00003800ffffc9a7 */ /* 0x0005e20008300407 */
[----:B------:R-:W-:Y:S01]  /*4240*/  SYNCS.ARRIVE.TRANS64.RED.A1T0 RZ, [UR8], RZ ;  /* 0x000000ffffff79a7 */ /* 0x000fe20008100408 */
[----:B------:R-:W3:Y:S02]  /*4250*/  SYNCS.PHASECHK.TRANS64.TRYWAIT P2, [UR7+0x60], R12 ;  /* 0x0000600cff0075a7 */ /* 0x000ee40008041107 */
[----:B--23--:R-:W-:Y:S05]  /*4260*/  @!P2 BRA `(.L_x_73) ;  /* 0x0000007000dca947 */ /* 0x00cfea0003800000 */
.L_x_153:
[----:B------:R-:W2:Y:S01]  /*4270*/  LDC.64 R14, c[0x0][0xb10] ;  /* 0x0002c400ff0e7b82 */ /* 0x000ea20000000a00 */
[----:B------:R-:W-:Y:S01]  /*4280*/  @!P4 R2UR UR8, R20 ;  /* 0x000000001408c2ca */ /* 0x000fe200000e0000 */
[----:B------:R-:W-:Y:S01]  /*4290*/  VOTEU.ALL UP1, P4 ;  /* 0x0000000000ff7886 */ /* 0x000fe20002020000 */
[----:B------:R-:W-:Y:S01]  /*42a0*/  @!P4 R2UR UR9, R21 ;  /* 0x000000001509c2ca */ /* 0x000fe200000e0000 */
[----:B------:R-:W-:Y:S01]  /*42b0*/  UMOV UR10, 0x0 ;  /* 0x00000000000a7882 */ /* 0x000fe20000000000 */
[----:B------:R-:W-:Y:S03]  /*42c0*/  UMOV UR11, 0x10000000 ;  /* 0x10000000000b7882 */ /* 0x000fe60000000000 */
[----:B------:R-:W3:Y:S01]  /*42d0*/  LDC.64 R10, c[0x0][0xb18] ;  /* 0x0002c600ff0a7b82 */ /* 0x000ee20000000a00 */
[----:B------:R-:W-:Y:S01]  /*42e0*/  @!UP1 UIADD3 UR18, UPT, UPT, UR34, 0x80, URZ ;  /* 0x0000008022129890 */ /* 0x000fe2000fffe0ff */
[----:B------:R-:W-:Y:S01]  /*42f0*/  @P3 SHF.R.U32.HI R28, RZ, 0x10, R25 ;  /* 0x00000010ff1c3819 */ /* 0x000fe20000011619 */
[----:B------:R-:W-:Y:S01]  /*4300*/  @!UP1 UIADD3 UR16, UPT, UPT, UR7, 0x4200, URZ ;  /* 0x0000420007109890 */ /* 0x000fe2000fffe0ff */
[----:B------:R-:W-:Y:S01]  /*4310*/  VIADD R30, R30, 0x1 ;  /* 0x000000011e1e7836 */ /* 0x000fe20000000000 */
[----:B------:R-:W-:Y:S03]  /*4320*/  VOTEU.ALL UP1, P4 ;  /* 0x0000000000ff7886 */ /* 0x000fe60002020000 */
[----:B------:R-:W5:Y:S01]  /*4330*/  @!P1 LDC R0, c[0x0][0xb20] ;  /* 0x0002c800ff009b82 */ /* 0x000f620000000800 */
[----:B------:R-:W-:Y:S01]  /*4340*/  UMOV UR19, UR35 ;  /* 0x0000002300137c82 */ /* 0x000fe20008000000 */
[----:B------:R-:W-:Y:S01]  /*4350*/  IMAD.U32 R21, RZ, RZ, UR8 ;  /* 0x00000008ff157e24 */ /* 0x000fe2000f8e00ff */
[----:B------:R-:W-:Y:S05]  /*4360*/  UMOV UR20, UR36 ;  /* 0x0000002400147c82 */ /* 0x000fea0008000000 */
[----:B-1----:R-:W1:Y:S01]  /*4370*/  @!P1 LDC R3, c[0x0][0xb0c] ;  /* 0x0002c300ff039b82 */ /* 0x002e620000000800 */
[----:B------:R-:W-:Y:S01]  /*4380*/  IMAD.U32 R20, RZ, RZ, UR9 ;  /* 0x00000009ff147e24 */ /* 0x000fe2000f8e00ff */
[----:B------:R-:W-:Y:S01]  /*4390*/  UPRMT UR8, UR37, 0x654, UR17 ;  /* 0x0000065425087896 */ /* 0x000fe20008000011 */
[----:B------:R-:W-:Y:S03]  /*43a0*/  @!P4 R2UR UR15, R21 ;  /* 0x00000000150fc2ca */ /* 0x000fe600000e0000 */
[----:B------:R-:W-:Y:S01]  /*43b0*/  @!P4 R2UR UR14, R20 ;  /* 0x00000000140ec2ca */ /* 0x000fe200000e0000 */
[----:B------:R-:W-:Y:S11]  /*43c0*/  @!P4 IMAD.MOV.U32 R20, RZ, RZ, 0x2000 ;  /* 0x00002000ff14c424 */ /* 0x000ff600078e00ff */
[----:B------:R-:W-:Y:S01]  /*43d0*/  @!UPT UIADD3 URZ, UPT, UPT, URZ, URZ, URZ ;  /* 0x000000fffffff290 */ /* 0x000fe2000fffe0ff */
[----:B------:R1:W-:Y:S01]  /*43e0*/  @!UP1 UTMALDG.3D [UR16], [UR14], desc[UR10] ;  /* 0x00000a100e0095b4 */ /* 0x0003e20008011000 */
[----:B------:R1:W-:Y:S02]  /*43f0*/  @!P4 SYNCS.ARRIVE.TRANS64.RED.A0TR RZ, [UR7+0x40], R20 ;  /* 0x00004014ffffc9a7 */ /* 0x0003e40008300407 */
[----:B-1----:R-:W-:Y:S01]  /*4400*/  @!P1 ISETP.NE.AND P2, PT, R3, 0x1, PT ;  /* 0x000000010300980c */ /* 0x002fe20003f45270 */
[C---:B--2---:R-:W-:Y:S01]  /*4410*/  @!P1 IMAD.HI.U32 R14, R13.reuse, R14, RZ ;  /* 0x0000000e0d0e9227 */ /* 0x044fe200078e00ff */
[----:B---3--:R-:W-:Y:S03]  /*4420*/  @!P1 ISETP.NE.AND P0, PT, R10, 0x1, PT ;  /* 0x000000010a00980c */ /* 0x008fe60003f05270 */
[C---:B------:R-:W-:Y:S01]  /*4430*/  @!P1 IMAD.HI.U32 R11, R8.reuse, R11, RZ ;  /* 0x0000000b080b9227 */ /* 0x040fe200078e00ff */
[----:B------:R-:W-:Y:S04]  /*4440*/  @!P1 SHF.R.U32.HI R14, RZ, R15, R14 ;  /* 0x0000000fff0e9219 */ /* 0x000fe8000001160e */
[----:B-----5:R-:W-:Y:S01]  /*4450*/  @!P1 SHF.R.U32.HI R9, RZ, R0, R11 ;  /* 0x00000000ff099219 */ /* 0x020fe2000001160b */
[----:B------:R-:W-:Y:S01]  /*4460*/  SYNCS.ARRIVE.TRANS64.RED.A1T0 RZ, [UR8], RZ ;  /* 0x000000ffffff79a7 */ /* 0x000fe20008100408 */
[----:B------:R-:W-:Y:S02]  /*4470*/  @!P1 SEL R14, R13, R14, !P2 ;  /* 0x0000000e0d0e9207 */ /* 0x000fe40005000000 */
[----:B------:R-:W-:Y:S01]  /*4480*/  @!P1 SEL R9, R8, R9, !P0 ;  /* 0x0000000908099207 */ /* 0x000fe20004000000 */
[----:B------:R-:W1:Y:S04]  /*4490*/  SYNCS.PHASECHK.TRANS64.TRYWAIT P5, [UR7+0x68], R12 ;  /* 0x0000680cff0075a7 */ /* 0x000e6800080a1107 */
[----:B------:R-:W-:Y:S02]  /*44a0*/  @!P1 IMAD.IADD R0, R9, 0x1, -R14 ;  /* 0x0000000109009824 */ /* 0x000fe400078e0a0e */
[----:B------:R-:W-:Y:S02]  /*44b0*/  @!P1 IMAD.IADD R9, R14, 0x1, -R9 ;  /* 0x000000010e099824 */ /* 0x000fe400078e0a09 */
[----:B------:R-:W-:Y:S02]  /*44c0*/  @!P1 IMAD R13, R0, R3, R13 ;  /* 0x00000003000d9224 */ /* 0x000fe400078e020d */
[----:B------:R-:W-:Y:S01]  /*44d0*/  @!P1 IMAD R8, R9, R10, R8 ;  /* 0x0000000a09089224 */ /* 0x000fe200078e0208 */
[----:B-1----:R-:W-:Y:S06]  /*44e0*/  @!P5 BRA `(.L_x_74) ;  /* 0x000000700054d947 */ /* 0x002fec0003800000 */
.L_x_155:
[----:B-1----:R-:W-:Y:S01]  /*44f0*/  @!P4 IADD3 R3, P0, PT, R32, 0x580, RZ ;  /* 0x000005802003c810 */ /* 0x002fe20007f1e0ff */
[----:B------:R-:W-:Y:S01]  /*4500*/  VOTEU.ALL UP1, P4 ;  /* 0x0000000000ff7886 */ /* 0x000fe20002020000 */
[----:B------:R-:W-:Y:S01]  /*4510*/  UMOV UR18, 0x0 ;  /* 0x0000000000127882 */ /* 0x000fe20000000000 */
[----:B------:R-:W-:Y:S01]  /*4520*/  UMOV UR19, 0x10000000 ;  /* 0x1000000000137882 */ /* 0x000fe20000000000 */
[----:B------:R-:W-:Y:S01]  /*4530*/  @!P4 R2UR UR9, R3 ;  /* 0x000000000309c2ca */ /* 0x000fe200000e0000 */
[----:B------:R-:W-:Y:S01]  /*4540*/  @!P4 IMAD.X R0, RZ, RZ, R33, P0 ;  /* 0x000000ffff00c224 */ /* 0x000fe200000e0621 */
[----:B------:R-:W-:Y:S01]  /*4550*/  @!UP1 UIADD3 UR10, UPT, UPT, UR34, 0xc0, URZ ;  /* 0x000000c0220a9890 */ /* 0x000fe2000fffe0ff */
[----:B------:R-:W-:Y:S01]  /*4560*/  ISETP.NE.AND P0, PT, R30, 0x2, PT ;  /* 0x000000021e00780c */ /* 0x000fe20003f05270 */
[----:B------:R-:W-:Y:S01]  /*4570*/  UMOV UR11, UR35 ;  /* 0x00000023000b7c82 */ /* 0x000fe20008000000 */
[----:B------:R-:W-:Y:S01]  /*4580*/  UMOV UR12, UR36 ;  /* 0x00000024000c7c82 */ /* 0x000fe20008000000 */
[----:B------:R-:W-:Y:S01]  /*4590*/  @!P4 R2UR UR8, R0 ;  /* 0x000000000008c2ca */ /* 0x000fe200000e0000 */
[----:B------:R-:W-:Y:S01]  /*45a0*/  IMAD.IADD R20, R8, 0x1, R147 ;  /* 0x0000000108147824 */ /* 0x000fe200078e0293 */
[----:B------:R-:W-:Y:S01]  /*45b0*/  @P3 R2UR UR36, R28 ;  /* 0x000000001c2432ca */ /* 0x000fe200000e0000 */
[----:B------:R-:W-:Y:S01]  /*45c0*/  IMAD.IADD R21, R13, 0x1, R170 ;  /* 0x000000010d157824 */ /* 0x000fe200078e02aa */
[----:B------:R-:W-:Y:S02]  /*45d0*/  SEL R0, RZ, 0x1, P0 ;  /* 0x00000001ff007807 */ /* 0x000fe40000000000 */
[----:B------:R-:W-:Y:S01]  /*45e0*/  LOP3.LUT R31, R31, 0x1, RZ, 0x3c, !PT ;  /* 0x000000011f1f7812 */ /* 0x000fe200078e3cff */
[----:B------:R-:W-:Y:S01]  /*45f0*/  IMAD.U32 R10, RZ, RZ, UR9 ;  /* 0x00000009ff0a7e24 */ /* 0x000fe2000f8e00ff */
[----:B------:R-:W-:Y:S01]  /*4600*/  @!UP1 UIADD3 UR9, UPT, UPT, UR7, 0x48, URZ ;  /* 0x0000004807099890 */ /* 0x000fe2000fffe0ff */
[----:B------:R-:W-:Y:S02]  /*4610*/  LOP3.LUT R29, R29, R0, RZ, 0x3c, !PT ;  /* 0x000000001d1d7212 */ /* 0x000fe400078e3cff */
[----:B------:R-:W-:Y:S02]  /*4620*/  SEL R30, R30, RZ, P0 ;  /* 0x000000ff1e1e7207 */ /* 0x000fe40000000000 */
[----:B------:R-:W-:Y:S01]  /*4630*/  IMAD.U32 R11, RZ, RZ, UR8 ;  /* 0x00000008ff0b7e24 */ /* 0x000fe2000f8e00ff */
[----:B------:R-:W-:Y:S01]  /*4640*/  @!P4 R2UR UR14, R10 ;  /* 0x000000000a0ec2ca */ /* 0x000fe200000e0000 */
[----:B------:R-:W-:Y:S01]  /*4650*/  @!UP1 UIADD3 UR8, UPT, UPT, UR7, 0x6200, URZ ;  /* 0x0000620007089890 */ /* 0x000fe2000fffe0ff */
[----:B------:R-:W-:Y:S02]  /*4660*/  VOTEU.ALL UP1, P4 ;  /* 0x0000000000ff7886 */ /* 0x000fe40002020000 */
[----:B------:R-:W-:Y:S11]  /*4670*/  @!P4 R2UR UR15, R11 ;  /* 0x000000000b0fc2ca */ /* 0x000ff600000e0000 */
[----:B------:R-:W-:Y:S02]  /*4680*/  @!UPT UIADD3 URZ, UPT, UPT, URZ, URZ, URZ ;  /* 0x000000fffffff290 */ /* 0x000fe4000fffe0ff */
[----:B------:R2:W-:Y:S01]  /*4690*/  @!UP1 UTMALDG.3D [UR8], [UR14], desc[UR18] ;  /* 0x000012080e0095b4 */ /* 0x0005e20008011000 */
[----:B------:R2:W-:Y:S01]  /*46a0*/  @!P4 SYNCS.ARRIVE.TRANS64.RED.A0TR RZ, [UR7+0x48], R23 ;  /* 0x00004817ffffc9a7 */ /* 0x0005e20008300407 */
[----:B------:R-:W-:Y:S01]  /*46b0*/  UPLOP3.LUT UP1, UPT, UPT, UPT, UPT, 0x80, 0x8 ;  /* 0x000000000008789c */ /* 0x000fe20003f2f070 */
[----:B------:R-:W-:Y:S01]  /*46c0*/  SYNCS.ARRIVE.TRANS64.RED.A1T0 RZ, [UR13], RZ ;  /* 0x000000ffffff79a7 */ /* 0x000fe2000810040d */
[----:B------:R-:W-:Y:S09]  /*46d0*/  @P3 BRA `(.L_x_75) ;  /* 0xfffffff000943947 */ /* 0x000ff2000383ffff */
[----:B------:R-:W-:-:S04]  /*46e0*/  SHF.L.U32 R3, R31, 0x1f, RZ ;  /* 0x0000001f1f037819 */ /* 0x000fc800000006ff */
[----:B------:R-:W1:Y:S02]  /*46f0*/  SYNCS.PHASECHK.TRANS64.TRYWAIT P0, [UR7+0x50], R3 ;  /* 0x00005003ff0075a7 */ /* 0x000e640008001107 */
[----:B-1----:R-:W-:Y:S05]  /*4700*/  @!P0 BRA `(.L_x_76) ;  /* 0x0000006c00e48947 */ /* 0x002fea0003800000 */
.L_x_157:
[----:B------:R-:W3:Y:S02]  /*4710*/  SYNCS.PHASECHK.TRANS64.TRYWAIT P0, [UR7+0x58], R3 ;  /* 0x00005803ff0075a7 */ /* 0x000ee40008001107 */
[----:B---3--:R-:W-:Y:S05]  /*4720*/  @!P0 BRA `(.L_x_77) ;  /* 0x0000006c00f48947 */ /* 0x008fea0003800000 */
.L_x_159:
[----:B------:R-:W3:Y:S02]  /*4730*/  SYNCS.PHASECHK.TRANS64.TRYWAIT P0, [UR7+0x60], R3 ;  /* 0x00006003ff0075a7 */ /* 0x000ee40008001107 */
[----:B---3--:R-:W-:Y:S05]  /*4740*/  @!P0 BRA `(.L_x_78) ;  /* 0x0000007000048947 */ /* 0x008fea0003800000 */
.L_x_161:
[----:B-1----:R-:W-:-:S07]  /*4750*/  MOV R0, UR7 ;  /* 0x0000000700007c02 */ /* 0x002fce0008000f00 */
.L_x_79:
[----:B-1----:R-:W-:-:S04]  /*4760*/  SHF.L.U32 R3, R31, 0x1f, RZ ;  /* 0x0000001f1f037819 */ /* 0x002fc800000006ff */
[----:B------:R1:W3:Y:S03]  /*4770*/  SYNCS.PHASECHK.TRANS64.TRYWAIT P0, [R0+URZ+0x68], R3 ;  /* 0x00006803000075a7 */ /* 0x0002e600080011ff */
[----:B---3--:R-:W-:Y:S05]  /*4780*/  @!P0 NANOSLEEP.SYNCS 0x989680 ;  /* 0x009896800000895d */ /* 0x008fea0003900000 */
[----:B------:R-:W3:Y:S02]  /*4790*/  @!P0 SYNCS.PHASECHK.TRANS64 P0, [R0+URZ+0x68], R3 ;  /* 0x00006803000085a7 */ /* 0x000ee400080010ff */
[----:B--23--:R-:W-:Y:S05]  /*47a0*/  @P0 EXIT ;  /* 0x000000000000094d */ /* 0x00cfea0003800000 */
[----:B------:R-:W-:Y:S05]  /*47b0*/  BRA `(.L_x_79) ;  /* 0xfffffffc00e87947 */ /* 0x000fea000383ffff */
.L_x_64:
[----:B------:R-:W-:-:S06]  /*47c0*/  UISETP.GE.AND UP1, UPT, UR8, 0x4, UPT ;  /* 0x000000040800788c */ /* 0x000fcc000bf26270 */
[----:B------:R-:W-:-:S13]  /*47d0*/  PLOP3.LUT P0, PT, PT, PT, UP1, 0x80, 0x8 ;  /* 0x000000000008781c */ /* 0x000fda0003f0f018 */
[----:B------:R-:W-:Y:S05]  /*47e0*/  @!P0 EXIT ;  /* 0x000000000000894d */ /* 0x000fea0003800000 */
[----:B------:R-:W-:Y:S01]  /*47f0*/  BAR.SYNC.DEFER_BLOCKING 0x6, 0xa0 ;  /* 0x0182800000007b1d */ /* 0x000fe20000010000 */
[C---:B------:R-:W-:Y:S01]  /*4800*/  IMAD.SHL.U32 R3, R185.reuse, 0x40, RZ ;  /* 0x00000040b9037824 */ /* 0x040fe200078e00ff */
[C---:B------:R-:W-:Y:S01]  /*4810*/  LOP3.LUT R189, R185.reuse, 0x60, RZ, 0xc0, !PT ;  /* 0x00000060b9bd7812 */ /* 0x040fe200078ec0ff */
[C---:B------:R-:W-:Y:S01]  /*4820*/  IMAD.SHL.U32 R172, R185.reuse, 0x8, RZ ;  /* 0x00000008b9ac7824 */ /* 0x040fe200078e00ff */
[C---:B------:R-:W-:Y:S01]  /*4830*/  LOP3.LUT R187, R185.reuse, 0x2, RZ, 0xc0, !PT ;  /* 0x00000002b9bb7812 */ /* 0x040fe200078ec0ff */
[----:B------:R-:W-:Y:S01]  /*4840*/  IMAD.U32 R79, R185, 0x10000, RZ ;  /* 0x00010000b94f7824 */ /* 0x000fe200078e00ff */
[----:B------:R-:W-:Y:S02]  /*4850*/  UMOV UR49, 0x400 ;  /* 0x0000040000317882 */ /* 0x000fe40000000000 */
[----:B------:R-:W1:Y:S01]  /*4860*/  LDC R177, c[0x0][0x370] ;  /* 0x0000dc00ffb17b82 */ /* 0x000e620000000800 */
[----:B------:R-:W-:Y:S01]  /*4870*/  ULEA UR49, UR37, UR49, 0x18 ;  /* 0x0000003125317291 */ /* 0x000fe2000f8ec0ff */
[----:B------:R-:W-:Y:S01]  /*4880*/  LOP3.LUT R5, R3, 0x180, RZ, 0xc0, !PT ;  /* 0x0000018003057812 */ /* 0x000fe200078ec0ff */
[----:B------:R-:W-:Y:S01]  /*4890*/  HFMA2 R191, -RZ, RZ, 0, 0 ;  /* 0x00000000ffbf7431 */ /* 0x000fe200000001ff */
[----:B------:R-:W-:Y:S01]  /*48a0*/  LOP3.LUT R79, R79, 0x600000, RZ, 0xc0, !PT ;  /* 0x006000004f4f7812 */ /* 0x000fe200078ec0ff */
[----:B------:R-:W-:Y:S01]  /*48b0*/  UIADD3 UR4, UPT, UPT, UR49, 0x8200, URZ ;  /* 0x0000820031047890 */ /* 0x000fe2000fffe0ff */
[----:B------:R-:W-:Y:S01]  /*48c0*/  LOP3.LUT R172, R5, 0x30, R172, 0xf8, !PT ;  /* 0x0000003005ac7812 */ /* 0x000fe200078ef8ac */
[----:B------:R-:W-:Y:S01]  /*48d0*/  IMAD.MOV.U32 R76, RZ, RZ, RZ ;  /* 0x000000ffff4c7224 */ /* 0x000fe200078e00ff */
[----:B------:R-:W2:Y:S01]  /*48e0*/  LDC R74, c[0x0][0xb0c] ;  /* 0x0002c300ff4a7b82 */ /* 0x000ea20000000800 */
[----:B------:R-:W-:-:S02]  /*48f0*/  LOP3.LUT R185, R185, 0x4, RZ, 0xc0, !PT ;  /* 0x00000004b9b97812 */ /* 0x000fc400078ec0ff */
[----:B------:R-:W-:Y:S02]  /*4900*/  CS2R R182, SRZ ;  /* 0x0000000000b67805 */ /* 0x000fe4000001ff00 */
[----:B------:R-:W-:Y:S02]  /*4910*/  LOP3.LUT R172, R172, 0x1e40, R3, 0xf8, !PT ;  /* 0x00001e40acac7812 */ /* 0x000fe400078ef803 */
[----:B------:R-:W-:Y:S02]  /*4920*/  CS2R R180, SRZ ;  /* 0x0000000000b47805 */ /* 0x000fe4000001ff00 */
[----:B------:R-:W-:Y:S01]  /*4930*/  IADD3 R184, PT, PT, -R185, 0x2, RZ ;  /* 0x00000002b9b87810 */ /* 0x000fe20007ffe1ff */
[----:B------:R-:W-:Y:S01]  /*4940*/  IMAD.MOV R176, RZ, RZ, -R187 ;  /* 0x000000ffffb07224 */ /* 0x000fe200078e0abb */
[----:B------:R-:W-:Y:S01]  /*4950*/  MOV R188, UR4 ;  /* 0x0000000400bc7c02 */ /* 0x000fe20008000f00 */
[----:B------:R-:W4:Y:S01]  /*4960*/  LDC R174, c[0x0][0xb20] ;  /* 0x0002c800ffae7b82 */ /* 0x000f220000000800 */
[----:B------:R-:W3:Y:S01]  /*4970*/  LDS R0, [UR49+0x110] ;  /* 0x00011031ff007984 */ /* 0x000ee20008000800 */
[----:B------:R-:W-:Y:S01]  /*4980*/  VIADD R186, R172, UR49 ;  /* 0x00000031acba7c36 */ /* 0x000fe20008000000 */
[----:B------:R-:W1:Y:S01]  /*4990*/  LDCU.64 UR52, c[0x0][0x348] ;  /* 0x00006900ff3477ac */ /* 0x000e620008000a00 */
[----:B------:R-:W-:-:S02]  /*49a0*/  IMAD.MOV R175, RZ, RZ, -R185 ;  /* 0x000000ffffaf7224 */ /* 0x000fc400078e0ab9 */
[----:B------:R-:W-:Y:S01]  /*49b0*/  VIADD R186, R186, 0x200 ;  /* 0x00000200baba7836 */ /* 0x000fe20000000000 */
[----:B------:R-:W1:Y:S01]  /*49c0*/  LDCU.64 UR38, c[0x0][0x888] ;  /* 0x00011100ff2677ac */ /* 0x000e620008000a00 */
[----:B------:R-:W1:Y:S01]  /*49d0*/  LDC R73, c[0x0][0xb30] ;  /* 0x0002cc00ff497b82 */ /* 0x000e620000000800 */
[----:B------:R-:W1:Y:S01]  /*49e0*/  LDCU.64 UR44, c[0x0][0x890] ;  /* 0x00011200ff2c77ac */ /* 0x000e620008000a00 */
[----:B------:R-:W-:-:S06]  /*49f0*/  UIADD3 UR48, UPT, UPT, UR49, 0x200, URZ ;  /* 0x0000020031307890 */ /* 0x000fcc000fffe0ff */
[----:B------:R-:W1:Y:S08]  /*4a00*/  LDC.64 R168, c[0x0][0xb10] ;  /* 0x0002c400ffa87b82 */ /* 0x000e700000000a00 */
[----:B------:R-:W1:Y:S08]  /*4a10*/  LDC.64 R70, c[0x0][0xb18] ;  /* 0x0002c600ff467b82 */ /* 0x000e700000000a00 */
[----:B------:R-:W1:Y:S08]  /*4a20*/  LDC.64 R68, c[0x0][0xb28] ;  /* 0x0002ca00ff447b82 */ /* 0x000e700000000a00 */
[----:B------:R-:W1:Y:S01]  /*4a30*/  LDC.64 R166, c[0x0][0x8b0] ;  /* 0x00022c00ffa67b82 */ /* 0x000e620000000a00 */
[----:B---3--:R-:W-:-:S07]  /*4a40*/  IMAD.IADD R79, R0, 0x1, R79 ;  /* 0x00000001004f7824 */ /* 0x008fce00078e024f */
[----:B------:R-:W3:Y:S08]  /*4a50*/  LDC.64 R164, c[0x0][0x8a8] ;  /* 0x00022a00ffa47b82 */ /* 0x000ef00000000a00 */
[----:B--2-4-:R-:W1:Y:S02]  /*4a60*/  LDC R178, c[0x0][0x374] ;  /* 0x0000dd00ffb27b82 */ /* 0x014e640000000800 */
.L_x_124:
[C---:B------:R-:W-:Y:S02]  /*4a70*/  LEA R0, R191.reuse, UR49, 0x3 ;  /* 0x00000031bf007c11 */ /* 0x040fe4000f8e18ff */
[----:B------:R-:W-:Y:S02]  /*4a80*/  SHF.L.U32 R3, R182, 0x1f, RZ ;  /* 0x0000001fb6037819 */ /* 0x000fe400000006ff */
[----:B------:R-:W-:Y:S02]  /*4a90*/  LEA R16, R191, UR49, 0x4 ;  /* 0x00000031bf107c11 */ /* 0x000fe4000f8e20ff */
[----:B------:R-:W2:Y:S02]  /*4aa0*/  SYNCS.PHASECHK.TRANS64.TRYWAIT P0, [R0+URZ+0x80], R3 ;  /* 0x00008003000075a7 */ /* 0x000ea400080011ff */
[----:B-12---:R-:W-:Y:S05]  /*4ab0*/  @!P0 BRA `(.L_x_80) ;  /* 0x0000006c00408947 */ /* 0x006fea0003800000 */
.L_x_162:
[----:B------:R-:W4:Y:S01]  /*4ac0*/  LDC.64 R12, c[0x0][0xb10] ;  /* 0x0002c400ff0c7b82 */ /* 0x000f220000000a00 */
[----:B------:R-:W3:Y:S01]  /*4ad0*/  LDS.128 R16, [R16+0xf0] ;  /* 0x0000f00010107984 */ /* 0x000ee20000000c00 */
[----:B-1----:R-:W-:Y:S01]  /*4ae0*/  ISETP.NE.AND P1, PT, R73, 0x1, PT ;  /* 0x000000014900780c */ /* 0x002fe20003f25270 */
[----:B--2---:R-:W-:Y:S01]  /*4af0*/  VIADD R0, R0, 0x90 ;  /* 0x0000009000007836 */ /* 0x004fe20000000000 */
[----:B------:R-:W-:Y:S04]  /*4b00*/  ISETP.GE.AND P0, PT, R72, 0x1, PT ;  /* 0x000000014800780c */ /* 0x000fe80003f06270 */
[----:B------:R-:W1:Y:S01]  /*4b10*/  LDC.64 R10, c[0x0][0xb18] ;  /* 0x0002c600ff0a7b82 */ /* 0x000e620000000a00 */
[----:B------:R-:W-:Y:S01]  /*4b20*/  PRMT R0, RZ, 0x654, R0 ;  /* 0x00000654ff007816 */ /* 0x000fe20000000000 */
[----:B------:R-:W-:Y:S01]  /*4b30*/  @!PT LDS RZ, [RZ] ;  /* 0x00000000fffff984 */ /* 0x000fe20000000800 */
[----:B------:R-:W-:Y:S01]  /*4b40*/  @!PT LDS RZ, [RZ] ;  /* 0x00000000fffff984 */ /* 0x000fe20000000800 */
[----:B------:R-:W-:Y:S01]  /*4b50*/  @!PT LDS RZ, [RZ] ;  /* 0x00000000fffff984 */ /* 0x000fe20000000800 */
[----:B------:R-:W-:Y:S01]  /*4b60*/  @!PT LDS RZ, [RZ] ;  /* 0x00000000fffff984 */ /* 0x000fe20000000800 */
[----:B------:R2:W-:Y:S06]  /*4b70*/  MEMBAR.ALL.CTA ;  /* 0x0000000000007992 */ /* 0x0005ec0000008000 */
[----:B--2---:R-:W2:Y:S01]  /*4b80*/  FENCE.VIEW.ASYNC.S ;  /* 0x00000000000073c6 */ /* 0x004ea20000000000 */
[----:B------:R-:W1:Y:S08]  /*4b90*/  @!P1 LDC R14, c[0x0][0xb20] ;  /* 0x0002c800ff0e9b82 */ /* 0x000e700000000800 */
[----:B------:R-:W1:Y:S01]  /*4ba0*/  @!P1 LDC R9, c[0x0][0xb0c] ;  /* 0x0002c300ff099b82 */ /* 0x000e620000000800 */
[----:B--2---:R2:W-:Y:S01]  /*4bb0*/  SYNCS.ARRIVE.TRANS64.RED.A1T0 RZ, [R0+URZ], RZ ;  /* 0x000000ff00ff79a7 */ /* 0x0045e200081004ff */
[----:B---3--:R-:W-:Y:S04]  /*4bc0*/  LOP3.LUT P4, RZ, R18, 0x1, RZ, 0xc0, !PT ;  /* 0x0000000112ff7812 */ /* 0x008fe8000788c0ff */
[----:B------:R-:W-:Y:S09]  /*4bd0*/  P2R R190, PR, RZ, 0x10 ;  /* 0x00000010ffbe7803 */ /* 0x000ff20000000000 */
[----:B------:R-:W-:Y:S02]  /*4be0*/  @P4 MOV R77, R16 ;  /* 0x00000010004d4202 */ /* 0x000fe40000000f00 */
[----:B------:R-:W-:Y:S01]  /*4bf0*/  @P4 LOP3.LUT R75, R17, 0xffff, RZ, 0xc0, !PT ;  /* 0x0000ffff114b4812 */ /* 0x000fe200078ec0ff */
[----:B--2-4-:R-:W-:Y:S06]  /*4c00*/  @!P0 BRA `(.L_x_81) ;  /* 0x0000000000a48947 */ /* 0x014fec0003800000 */
[----:B------:R-:W-:Y:S01]  /*4c10*/  IMAD.HI.U32 R23, R178, R71, RZ ;  /* 0x00000047b2177227 */ /* 0x000fe200078e00ff */
[----:B------:R-:W-:Y:S02]  /*4c20*/  ISETP.NE.AND P0, PT, R70, 0x1, PT ;  /* 0x000000014600780c */ /* 0x000fe40003f05270 */
[----:B------:R-:W-:Y:S01]  /*4c30*/  ISETP.NE.AND P2, PT, R72, 0x1, PT ;  /* 0x000000014800780c */ /* 0x000fe20003f45270 */
[----:B------:R-:W-:Y:S01]  /*4c40*/  IMAD.HI.U32 R22, R177, R168, RZ ;  /* 0x000000a8b1167227 */ /* 0x000fe200078e00ff */
[----:B------:R-:W-:Y:S02]  /*4c50*/  SHF.R.U32.HI R23, RZ, R174, R23 ;  /* 0x000000aeff177219 */ /* 0x000fe40000011617 */
[----:B------:R-:W-:Y:S01]  /*4c60*/  ISETP.NE.AND P3, PT, R74, 0x1, PT ;  /* 0x000000014a00780c */ /* 0x000fe20003f65270 */
[----:B------:R-:W-:Y:S01]  /*4c70*/  IMAD.HI.U32 R26, R77, R168, RZ ;  /* 0x000000a84d1a7227 */ /* 0x000fe200078e00ff */
[----:B------:R-:W-:Y:S02]  /*4c80*/  SHF.R.U32.HI R22, RZ, R169, R22 ;  /* 0x000000a9ff167219 */ /* 0x000fe40000011616 */
[----:B------:R-:W-:Y:S01]  /*4c90*/  SEL R3, R178, R23, !P0 ;  /* 0x00000017b2037207 */ /* 0x000fe20004000000 */
[----:B------:R-:W-:Y:S01]  /*4ca0*/  IMAD.HI.U32 R23, R75, R71, RZ ;  /* 0x000000474b177227 */ /* 0x000fe200078e00ff */
[----:B------:R-:W-:Y:S02]  /*4cb0*/  SEL R7, R177, R22, !P3 ;  /* 0x00000016b1077207 */ /* 0x000fe40005800000 */
[----:B------:R-:W-:Y:S01]  /*4cc0*/  SHF.R.U32.HI R26, RZ, R169, R26 ;  /* 0x000000a9ff1a7219 */ /* 0x000fe2000001161a */
[-C--:B------:R-:W-:Y:S04]  /*4cd0*/  IMAD.HI.U32 R22, R3, R68.reuse, RZ ;  /* 0x0000004403167227 */ /* 0x080fe800078e00ff */
[----:B------:R-:W-:Y:S01]  /*4ce0*/  IMAD.HI.U32 R24, R7, R68, RZ ;  /* 0x0000004407187227 */ /* 0x000fe200078e00ff */
[-C--:B------:R-:W-:Y:S02]  /*4cf0*/  @P2 SHF.R.U32.HI R3, RZ, R69.reuse, R22 ;  /* 0x00000045ff032219 */ /* 0x080fe40000011616 */
[----:B------:R-:W-:Y:S02]  /*4d00*/  SHF.R.U32.HI R22, RZ, R174, R23 ;  /* 0x000000aeff167219 */ /* 0x000fe40000011617 */
[----:B------:R-:W-:Y:S01]  /*4d10*/  @P2 SHF.R.U32.HI R7, RZ, R69, R24 ;  /* 0x00000045ff072219 */ /* 0x000fe20000011618 */
[C---:B------:R-:W-:Y:S01]  /*4d20*/  IMAD R2, R72.reuse, R3, RZ ;  /* 0x0000000348027224 */ /* 0x040fe200078e02ff */
[----:B------:R-:W-:Y:S02]  /*4d30*/  SEL R5, R75, R22, !P0 ;  /* 0x000000164b057207 */ /* 0x000fe40004000000 */
[----:B------:R-:W-:Y:S01]  /*4d40*/  SEL R3, R77, R26, !P3 ;  /* 0x0000001a4d037207 */ /* 0x000fe20005800000 */
[----:B------:R-:W-:Y:S01]  /*4d50*/  IMAD R4, R72, R7, RZ ;  /* 0x0000000748047224 */ /* 0x000fe200078e02ff */
[C---:B------:R-:W-:Y:S01]  /*4d60*/  ISETP.GE.AND P0, PT, R5.reuse, R2, PT ;  /* 0x000000020500720c */ /* 0x040fe20003f06270 */
[----:B------:R-:W-:Y:S03]  /*4d70*/  IMAD.HI.U32 R6, R5, R68, RZ ;  /* 0x0000004405067227 */ /* 0x000fe600078e00ff */
[----:B------:R-:W-:Y:S01]  /*4d80*/  ISETP.GE.OR P0, PT, R3, R4, P0 ;  /* 0x000000040300720c */ /* 0x000fe20000706670 */
[----:B------:R-:W-:Y:S01]  /*4d90*/  IMAD.MOV R4, RZ, RZ, -R3 ;  /* 0x000000ffff047224 */ /* 0x000fe200078e0a03 */
[-C--:B------:R-:W-:Y:S03]  /*4da0*/  SHF.R.U32.HI R6, RZ, R69.reuse, R6 ;  /* 0x00000045ff067219 */ /* 0x080fe60000011606 */
[----:B------:R-:W-:Y:S01]  /*4db0*/  IMAD R77, R74, R4, R77 ;  /* 0x000000044a4d7224 */ /* 0x000fe200078e024d */
[----:B------:R-:W-:Y:S05]  /*4dc0*/  SEL R15, R5, R6, !P2 ;  /* 0x00000006050f7207 */ /* 0x000fea0005000000 */
[----:B------:R-:W-:Y:S02]  /*4dd0*/  IMAD.MOV R6, RZ, RZ, -R15 ;  /* 0x000000ffff067224 */ /* 0x000fe400078e0a0f */
[C---:B------:R-:W-:Y:S04]  /*4de0*/  @!P0 IMAD.HI.U32 R2, R3.reuse, R68, RZ ;  /* 0x0000004403028227 */ /* 0x040fe800078e00ff */
[----:B------:R-:W-:Y:S01]  /*4df0*/  IMAD R6, R72, R6, R5 ;  /* 0x0000000648067224 */ /* 0x000fe200078e0205 */
[----:B------:R-:W-:Y:S04]  /*4e00*/  @!P0 SHF.R.U32.HI R2, RZ, R69, R2 ;  /* 0x00000045ff028219 */ /* 0x000fe80000011602 */
[----:B------:R-:W-:Y:S02]  /*4e10*/  @!P0 SEL R0, R3, R2, !P2 ;  /* 0x0000000203008207 */ /* 0x000fe40005000000 */
[----:B------:R-:W-:Y:S02]  /*4e20*/  IADD3 R2, PT, PT, -R5, RZ, RZ ;  /* 0x000000ff05027210 */ /* 0x000fe40007ffe1ff */
[----:B------:R-:W-:Y:S01]  /*4e30*/  @!P0 IADD3 R8, PT, PT, R15, -R0, RZ ;  /* 0x800000000f088210 */ /* 0x000fe20007ffe0ff */
[----:B------:R-:W-:Y:S02]  /*4e40*/  @!P0 IMAD R0, R7, R6, R0 ;  /* 0x0000000607008224 */ /* 0x000fe400078e0200 */
[----:B------:R-:W-:Y:S02]  /*4e50*/  IMAD R75, R70, R2, R75 ;  /* 0x00000002464b7224 */ /* 0x000fe400078e024b */
[----:B------:R-:W-:Y:S02]  /*4e60*/  @!P0 IMAD R5, R8, R72, R3 ;  /* 0x0000004808058224 */ /* 0x000fe400078e0203 */
[----:B------:R-:W-:Y:S04]  /*4e70*/  @!P0 IMAD.MOV.U32 R3, RZ, RZ, R0 ;  /* 0x000000ffff038224 */ /* 0x000fe800078e0000 */
[----:B------:R-:W-:Y:S02]  /*4e80*/  IMAD R77, R3, R74, R77 ;  /* 0x0000004a034d7224 */ /* 0x000fe400078e024d */
[----:B------:R-:W-:Y:S07]  /*4e90*/  IMAD R75, R5, R70, R75 ;  /* 0x00000046054b7224 */ /* 0x000fee00078e024b */
.L_x_81:
[----:B-1----:R-:W-:Y:S01]  /*4ea0*/  @!P1 ISETP.NE.AND P0, PT, R10, 0x1, PT ;  /* 0x000000010a00980c */ /* 0x002fe20003f05270 */
[----:B------:R-:W-:Y:S01]  /*4eb0*/  @!P1 IMAD.HI.U32 R0, R77, R12, RZ ;  /* 0x0000000c4d009227 */ /* 0x000fe200078e00ff */
[----:B------:R-:W-:Y:S01]  /*4ec0*/  @!P1 ISETP.NE.AND P2, PT, R9, 0x1, PT ;  /* 0x000000010900980c */ /* 0x000fe20003f45270 */
[----:B------:R-:W-:Y:S01]  /*4ed0*/  ULOP3.LUT UP0, URZ, UR48, 0x1b0, URZ, 0xc0, !UPT ;  /* 0x000001b030ff7892 */ /* 0x000fe2000f80c0ff */
[----:B------:R-:W-:Y:S01]  /*4ee0*/  R2UR UR42, R21 ;  /* 0x00000000152a72ca */ /* 0x000fe200000e0000 */
[----:B------:R-:W-:Y:S01]  /*4ef0*/  @!P1 IMAD.HI.U32 R3, R75, R11, RZ ;  /* 0x0000000b4b039227 */ /* 0x000fe200078e00ff */
[----:B------:R-:W-:Y:S02]  /*4f00*/  @!P1 SHF.R.U32.HI R0, RZ, R13, R0 ;  /* 0x0000000dff009219 */ /* 0x000fe40000011600 */
[----:B------:R-:W-:Y:S01]  /*4f10*/  R2UR UR41, R20 ;  /* 0x00000000142972ca */ /* 0x000fe200000e0000 */
[----:B------:R-:W-:Y:S01]  /*4f20*/  VIADD R191, R191, 0x1 ;  /* 0x00000001bfbf7836 */ /* 0x000fe20000000000 */
[----:B------:R-:W-:Y:S02]  /*4f30*/  @!P1 SHF.R.U32.HI R2, RZ, R14, R3 ;  /* 0x0000000eff029219 */ /* 0x000fe40000011603 */
[----:B------:R-:W-:Y:S02]  /*4f40*/  @!P1 SEL R3, R77, R0, !P2 ;  /* 0x000000004d039207 */ /* 0x000fe40005000000 */
[----:B------:R-:W-:Y:S02]  /*4f50*/  @!P1 SEL R2, R75, R2, !P0 ;  /* 0x000000024b029207 */ /* 0x000fe40004000000 */
[----:B------:R-:W-:Y:S01]  /*4f60*/  @P4 SHF.R.U32.HI R179, RZ, 0x10, R17 ;  /* 0x00000010ffb34819 */ /* 0x000fe20000011611 */
[----:B------:R-:W-:Y:S02]  /*4f70*/  USHF.L.U32 UR42, UR42, 0x7, URZ ;  /* 0x000000072a2a7899 */ /* 0x000fe400080006ff */
[----:B------:R-:W-:Y:S02]  /*4f80*/  @!P1 IMAD.IADD R0, R2, 0x1, -R3 ;  /* 0x0000000102009824 */ /* 0x000fe400078e0a03 */
[----:B------:R-:W-:Y:S01]  /*4f90*/  @!P1 IMAD.IADD R2, R3, 0x1, -R2 ;  /* 0x0000000103029824 */ /* 0x000fe200078e0a02 */
[----:B------:R-:W-:Y:S01]  /*4fa0*/  USHF.L.U32 UR41, UR41, 0x8, URZ ;  /* 0x0000000829297899 */ /* 0x000fe200080006ff */
[----:B------:R-:W-:Y:S02]  /*4fb0*/  @!P1 IMAD R77, R0, R9, R77 ;  /* 0x00000009004d9224 */ /* 0x000fe400078e024d */
[----:B------:R-:W-:Y:S01]  /*4fc0*/  @!P1 IMAD R75, R2, R10, R75 ;  /* 0x0000000a024b9224 */ /* 0x000fe200078e024b */
[----:B------:R-:W-:Y:S08]  /*4fd0*/  BRA.U !UP0, `(.L_x_82) ;  /* 0x0000000108407547 */ /* 0x000ff0000b800000 */
[----:B------:R-:W1:Y:S01]  /*4fe0*/  LDCU.64 UR8, c[0x4][0x88] ;  /* 0x01001100ff0877ac */ /* 0x000e620008000a00 */
[----:B------:R-:W-:Y:S01]  /*4ff0*/  MOV R3, 0x0 ;  /* 0x0000000000037802 */ /* 0x000fe20000000f00 */
[----:B------:R-:W-:Y:S02]  /*5000*/  HFMA2 R12, -RZ, RZ, 0, 5.9604644775390625e-08 ;  /* 0x00000001ff0c7431 */ /* 0x000fe400000001ff */
[----:B------:R-:W-:Y:S02]  /*5010*/  IMAD.MOV.U32 R8, RZ, RZ, 0x70 ;  /* 0x00000070ff087424 */ /* 0x000fe400078e00ff */
[----:B------:R-:W-:Y:S01]  /*5020*/  IMAD.MOV.U32 R13, RZ, RZ, RZ ;  /* 0x000000ffff0d7224 */ /* 0x000fe200078e00ff */
[----:B------:R-:W2:Y:S01]  /*5030*/  LDCU.64 UR6, c[0x4][0x90] ;  /* 0x01001200ff0677ac */ /* 0x000ea20008000a00 */
[----:B------:R-:W3:Y:S01]  /*5040*/  LDC.64 R2, c[0x4][R3] ;  /* 0x0100000003027b82 */ /* 0x000ee20000000a00 */
[----:B------:R-:W4:Y:S01]  /*5050*/  LDCU.64 UR4, c[0x4][0x8] ;  /* 0x01000100ff0477ac */ /* 0x000f220008000a00 */
[----:B-1----:R-:W-:Y:S01]  /*5060*/  MOV R5, UR9 ;  /* 0x0000000900057c02 */ /* 0x002fe20008000f00 */
[----:B------:R-:W-:Y:S01]  /*5070*/  IMAD.U32 R4, RZ, RZ, UR8 ;  /* 0x00000008ff047e24 */ /* 0x000fe2000f8e00ff */
[----:B--2---:R-:W-:Y:S01]  /*5080*/  MOV R7, UR7 ;  /* 0x0000000700077c02 */ /* 0x004fe20008000f00 */
[----:B------:R-:W-:Y:S01]  /*5090*/  IMAD.U32 R6, RZ, RZ, UR6 ;  /* 0x00000006ff067e24 */ /* 0x000fe2000f8e00ff */
[----:B----4-:R-:W-:Y:S01]  /*50a0*/  MOV R11, UR5 ;  /* 0x00000005000b7c02 */ /* 0x010fe20008000f00 */
[----:B------:R-:W-:Y:S02]  /*50b0*/  IMAD.U32 R10, RZ, RZ, UR4 ;  /* 0x00000004ff0a7e24 */ /* 0x000fe4000f8e00ff */
[----:B------:R-:W-:Y:S07]  /*50c0*/  LEPC R20, `(.L_x_82) ;  /* 0x000000001014794e */ /* 0x000fee0000000000 */
[----:B---3-5:R-:W-:Y:S05]  /*50d0*/  CALL.ABS.NOINC R2 ;  /* 0x0000000002007343 */ /* 0x028fea0003c00000 */
.L_x_82:
[----:B------:R-:W-:Y:S01]  /*50e0*/  LOP3.LUT P0, RZ, R188, 0x1b0, RZ, 0xc0, !PT ;  /* 0x000001b0bcff7812 */ /* 0x000fe2000780c0ff */
[----:B------:R-:W-:Y:S11]  /*50f0*/  BSSY.RECONVERGENT B6, `(.L_x_83) ;  /* 0x0000013000067945 */ /* 0x000ff60003800200 */
[----:B------:R-:W-:Y:S01]  /*5100*/  @!UPT UIADD3 URZ, UPT, UPT, URZ, URZ, URZ ;  /* 0x000000fffffff290 */ /* 0x000fe2000fffe0ff */
[----:B------:R-:W-:Y:S05]  /*5110*/  @!P0 BRA `(.L_x_84) ;  /* 0x0000000000408947 */ /* 0x000fea0003800000 */
        /* <DEDUP_REMOVED lines=16> */
.L_x_84:
[----:B------:R-:W-:Y:S05]  /*5220*/  BSYNC.RECONVERGENT B6 ;  /* 0x0000000000067941 */ /* 0x000fea0003800200 */
.L_x_83:
[----:B------:R-:W-:Y:S01]  /*5230*/  ISETP.NE.U32.AND P4, PT, R166, RZ, PT ;  /* 0x000000ffa600720c */ /* 0x000fe20003f85070 */
[----:B------:R-:W-:Y:S01]  /*5240*/  UISETP.NE.AND UP2, UPT, UR50, URZ, UPT ;  /* 0x000000ff3200728c */ /* 0x000fe2000bf45270 */
[----:B------:R-:W-:Y:S01]  /*5250*/  ISETP.NE.U32.AND P2, PT, RZ, UR38, PT ;  /* 0x00000026ff007c0c */ /* 0x000fe2000bf45070 */
[----:B------:R-:W-:Y:S01]  /*5260*/  UISETP.NE.U32.AND UP1, UPT, UR44, URZ, UPT ;  /* 0x000000ff2c00728c */ /* 0x000fe2000bf25070 */
[----:B------:R-:W-:Y:S01]  /*5270*/  ISETP.NE.AND.EX P4, PT, R167, RZ, PT, P4 ;  /* 0x000000ffa700720c */ /* 0x000fe20003f85340 */
[----:B------:R-:W-:Y:S01]  /*5280*/  UPLOP3.LUT UP0, UPT, UPT, UPT, UPT, 0x40, 0x4 ;  /* 0x000000000004789c */ /* 0x000fe20003f0e870 */
[----:B------:R-:W-:Y:S01]  /*5290*/  ISETP.NE.AND.EX P2, PT, RZ, UR39, PT, P2 ;  /* 0x00000027ff007c0c */ /* 0x000fe2000bf45320 */
[----:B------:R-:W-:Y:S01]  /*52a0*/  UISETP.NE.AND.EX UP1, UPT, UR45, URZ, UPT, UP1 ;  /* 0x000000ff2d00728c */ /* 0x000fe2000bf25310 */
[----:B------:R-:W-:Y:S04]  /*52b0*/  PLOP3.LUT P1, PT, PT, PT, UP2, 0x80, 0x8 ;  /* 0x000000000008781c */ /* 0x000fe80003f2f028 */
[----:B------:R-:W-:Y:S06]  /*52c0*/  @UP2 UPLOP3.LUT UP0, UPT, UPT, UPT, UP1, 0x80, 0x8 ;  /* 0x000000000008289c */ /* 0x000fec0003f0f010 */
[----:B------:R-:W-:Y:S01]  /*52d0*/  PLOP3.LUT P0, PT, PT, PT, UP0, 0x80, 0x8 ;  /* 0x000000000008781c */ /* 0x000fe20003f0f008 */
[----:B------:R-:W-:Y:S01]  /*52e0*/  @!UPT UIADD3 URZ, UPT, UPT, URZ, URZ, URZ ;  /* 0x000000fffffff290 */ /* 0x000fe2000fffe0ff */
[----:B------:R-:W-:Y:S11]  /*52f0*/  BRA.U !UP1, `(.L_x_85) ;  /* 0x0000000109387547 */ /* 0x000ff6000b800000 */
[----:B------:R-:W-:Y:S01]  /*5300*/  UISETP.NE.U32.AND UP0, UPT, UR38, URZ, UPT ;  /* 0x000000ff2600728c */ /* 0x000fe2000bf05070 */
[----:B------:R-:W-:Y:S02]  /*5310*/  HFMA2 R0, -RZ, RZ, 0, 5.9604644775390625e-08 ;  /* 0x00000001ff007431 */ /* 0x000fe400000001ff */
[----:B------:R-:W-:Y:S01]  /*5320*/  IMAD.MOV.U32 R171, RZ, RZ, 0x1 ;  /* 0x00000001ffab7424 */ /* 0x000fe200078e00ff */
[----:B------:R-:W-:Y:S06]  /*5330*/  UISETP.NE.AND.EX UP0, UPT, UR39, URZ, UPT, UP0 ;  /* 0x000000ff2700728c */ /* 0x000fec000bf05300 */
[----:B------:R-:W-:Y:S05]  /*5340*/  PLOP3.LUT P3, PT, PT, PT, UP0, 0x80, 0x8 ;  /* 0x000000000008781c */ /* 0x000fea0003f6f008 */
[----:B------:R-:W1:Y:S01]  /*5350*/  @UP0 LDCU.64 UR6, c[0x0][0x888] ;  /* 0x00011100ff0607ac */ /* 0x000e620008000a00 */
[----:B------:R-:W-:Y:S07]  /*5360*/  @UP0 UIMAD UR4, UR36, UR44, URZ ;  /* 0x0000002c240402a4 */ /* 0x000fee000f8e02ff */
[----:B------:R-:W-:Y:S01]  /*5370*/  @!P3 PRMT R171, R0, 0x7610, R171 ;  /* 0x0000761000abb816 */ /* 0x000fe200000000ab */
[----:B-1----:R-:W-:Y:S03]  /*5380*/  @UP0 UIMAD.WIDE UR6, UR4, 0x4, UR6 ;  /* 0x00000004040608a5 */ /* 0x002fe6000f8e0206 */
[----:B------:R-:W1:Y:S03]  /*5390*/  @!UP0 LDCU UR4, c[0x0][0x880] ;  /* 0x00011000ff0487ac */ /* 0x000e660008000800 */
[----:B------:R-:W-:Y:S01]  /*53a0*/  IMAD.U32 R2, RZ, RZ, UR6 ;  /* 0x00000006ff027e24 */ /* 0x000fe2000f8e00ff */
[----:B------:R-:W-:Y:S05]  /*53b0*/  MOV R3, UR7 ;  /* 0x0000000700037c02 */ /* 0x000fea0008000f00 */
[----:B-----5:R2:W5:Y:S02]  /*53c0*/  @P3 LDG.E R81, desc[UR46][R2.64] ;  /* 0x0000002e02513981 */ /* 0x020564000c1e1900 */
[----:B-12---:R-:W-:Y:S02]  /*53d0*/  @!P3 IMAD.U32 R81, RZ, RZ, UR4 ;  /* 0x00000004ff51be24 */ /* 0x006fe4000f8e00ff */
.L_x_85:
[----:B------:R-:W-:Y:S05]  /*53e0*/  @!P4 BRA `(.L_x_86) ;  /* 0x000000000020c947 */ /* 0x000fea0003800000 */
[----:B------:R-:W-:Y:S04]  /*53f0*/  ISETP.NE.U32.AND P3, PT, R164, RZ, PT ;  /* 0x000000ffa400720c */ /* 0x000fe80003f65070 */
[----:B------:R-:W-:Y:S11]  /*5400*/  ISETP.NE.AND.EX P3, PT, R165, RZ, PT, P3 ;  /* 0x000000ffa500720c */ /* 0x000ff60003f65330 */
[----:B------:R-:W-:Y:S02]  /*5410*/  @!UPT UIADD3 URZ, UPT, UPT, URZ, URZ, URZ ;  /* 0x000000fffffff290 */ /* 0x000fe4000fffe0ff */
[----:B------:R-:W1:Y:S01]  /*5420*/  @P3 LDC.64 R2, c[0x0][0x8a8] ;  /* 0x00022a00ff023b82 */ /* 0x000e620000000a00 */
[----:B------:R-:W-:Y:S04]  /*5430*/  @P3 IMAD R0, R166, UR36, RZ ;  /* 0x00000024a6003c24 */ /* 0x000fe8000f8e02ff */
[----:B-1----:R-:W-:Y:S05]  /*5440*/  @P3 IMAD.WIDE R2, R0, 0x4, R2 ;  /* 0x0000000400023825 */ /* 0x002fea00078e0202 */
[----:B-----5:R1:W5:Y:S02]  /*5450*/  @P3 LDG.E R78, desc[UR46][R2.64] ;  /* 0x0000002e024e3981 */ /* 0x020364000c1e1900 */
[----:B-1----:R-:W2:Y:S02]  /*5460*/  @!P3 LDC R78, c[0x0][0x8a0] ;  /* 0x00022800ff4ebb82 */ /* 0x002ea40000000800 */
.L_x_86:
[----:B-----5:R-:W-:Y:S01]  /*5470*/  FSETP.NEU.AND P4, PT, R81, RZ, PT ;  /* 0x000000ff5100720b */ /* 0x020fe20003f8d000 */
[----:B------:R-:W-:Y:S01]  /*5480*/  BSSY B1, `(.L_x_87) ;  /* 0x0000047000017945 */ /* 0x000fe20003800000 */
[----:B------:R-:W-:Y:S01]  /*5490*/  SEL R5, RZ, 0xffffffff, P2 ;  /* 0xffffffffff057807 */ /* 0x000fe20001000000 */
[----:B------:R-:W-:Y:S01]  /*54a0*/  IMAD.MOV.U32 R196, RZ, RZ, 0x1 ;  /* 0x00000001ffc47424 */ /* 0x000fe200078e00ff */
[----:B------:R-:W-:Y:S01]  /*54b0*/  LOP3.LUT P3, RZ, R171, 0xff, RZ, 0xc0, !PT ;  /* 0x000000ffabff7812 */ /* 0x000fe2000786c0ff */
[C---:B------:R-:W-:Y:S01]  /*54c0*/  IMAD R80, R76.reuse, 0x100, R79 ;  /* 0x000001004c507824 */ /* 0x040fe200078e024f */
[----:B------:R-:W-:Y:S02]  /*54d0*/  @P1 SEL R0, RZ, 0xffffffff, P4 ;  /* 0xffffffffff001807 */ /* 0x000fe40002000000 */
[----:B------:R-:W-:Y:S02]  /*54e0*/  CS2R R162, SRZ ;  /* 0x0000000000a27805 */ /* 0x000fe4000001ff00 */
[----:B------:R-:W-:Y:S02]  /*54f0*/  LEA R3, R181, UR49, 0x3 ;  /* 0x00000031b5037c11 */ /* 0x000fe4000f8e18ff */
[----:B------:R-:W-:Y:S02]  /*5500*/  CS2R R160, SRZ ;  /* 0x0000000000a07805 */ /* 0x000fe4000001ff00 */
[----:B------:R-:W-:Y:S02]  /*5510*/  @P0 SEL R0, R5, R0, !P3 ;  /* 0x0000000005000207 */ /* 0x000fe40005800000 */
[----:B------:R-:W-:Y:S02]  /*5520*/  CS2R R158, SRZ ;  /* 0x00000000009e7805 */ /* 0x000fe4000001ff00 */
[----:B------:R-:W-:Y:S02]  /*5530*/  LEA R193, R76, UR49, 0x3 ;  /* 0x000000314cc17c11 */ /* 0x000fe4000f8e18ff */
[----:B------:R-:W-:Y:S02]  /*5540*/  CS2R R156, SRZ ;  /* 0x00000000009c7805 */ /* 0x000fe4000001ff00 */
[----:B------:R-:W-:Y:S02]  /*5550*/  @P1 LOP3.LUT R0, R0, 0x1, RZ, 0xc0, !PT ;  /* 0x0000000100001812 */ /* 0x000fe400078ec0ff */
[----:B------:R-:W-:Y:S02]  /*5560*/  CS2R R154, SRZ ;  /* 0x00000000009a7805 */ /* 0x000fe4000001ff00 */
[----:B------:R-:W-:Y:S02]  /*5570*/  SHF.L.U32 R2, R183, 0x1f, RZ ;  /* 0x0000001fb7027819 */ /* 0x000fe400000006ff */
[----:B------:R-:W-:Y:S02]  /*5580*/  CS2R R152, SRZ ;  /* 0x0000000000987805 */ /* 0x000fe4000001ff00 */
[----:B------:R-:W-:Y:S02]  /*5590*/  ISETP.NE.U32.OR P6, PT, R0, 0x1, !P1 ;  /* 0x000000010000780c */ /* 0x000fe40004fc5470 */
[----:B------:R-:W-:Y:S02]  /*55a0*/  CS2R R150, SRZ ;  /* 0x0000000000967805 */ /* 0x000fe4000001ff00 */
[----:B------:R-:W-:Y:S02]  /*55b0*/  PLOP3.LUT P2, PT, PT, PT, UP1, 0x80, 0x8 ;  /* 0x000000000008781c */ /* 0x000fe40003f4f018 */
[----:B------:R-:W-:Y:S02]  /*55c0*/  CS2R R148, SRZ ;  /* 0x0000000000947805 */ /* 0x000fe4000001ff00 */
[----:B------:R-:W-:Y:S02]  /*55d0*/  SEL R0, RZ, 0xffffffff, P4 ;  /* 0xffffffffff007807 */ /* 0x000fe40002000000 */
[----:B------:R-:W-:Y:S03]  /*55e0*/  P2R R198, PR, RZ, 0x40 ;  /* 0x00000040ffc67803 */ /* 0x000fe60000000000 */
[----:B------:R-:W-:Y:S04]  /*55f0*/  @P6 SHF.L.U32 R4, R180, 0x1f, RZ ;  /* 0x0000001fb4046819 */ /* 0x000fe800000006ff */
[----:B------:R-:W-:Y:S01]  /*5600*/  @P2 SEL R0, R5, R0, !P3 ;  /* 0x0000000005002207 */ /* 0x000fe20005800000 */
[----:B------:R-:W1:Y:S03]  /*5610*/  @P6 SYNCS.PHASECHK.TRANS64.TRYWAIT P1, [R3+URZ+0x30], R4 ;  /* 0x00003004030065a7 */ /* 0x000e6600080211ff */
[----:B------:R-:W-:Y:S04]  /*5620*/  LOP3.LUT R0, R0, 0x1, RZ, 0xc0, !PT ;  /* 0x0000000100007812 */ /* 0x000fe800078ec0ff */
[----:B------:R-:W-:Y:S04]  /*5630*/  ISETP.NE.U32.AND P5, PT, R0, 0x1, PT ;  /* 0x000000010000780c */ /* 0x000fe80003fa5070 */
[----:B------:R-:W-:Y:S01]  /*5640*/  P2R R197, PR, RZ, 0x20 ;  /* 0x00000020ffc57803 */ /* 0x000fe20000000000 */
[----:B------:R3:W4:Y:S01]  /*5650*/  SYNCS.PHASECHK.TRANS64.TRYWAIT P0, [R193+URZ+0xa0], R2 ;  /* 0x0000a002c10075a7 */ /* 0x00072200080011ff */
[----:B-1----:R-:W-:Y:S01]  /*5660*/  @P6 SEL R196, RZ, 0x1, !P1 ;  /* 0x00000001ffc46807 */ /* 0x002fe20004800000 */
[----:B---3--:R-:W-:Y:S06]  /*5670*/  @!P6 BRA `(.L_x_88) ;  /* 0x00000000009ce947 */ /* 0x008fec0003800000 */
[----:B------:R-:W-:Y:S01]  /*5680*/  @P5 IMAD R6, R181, 0x2000, R186 ;  /* 0x00002000b5065824 */ /* 0x000fe200078e02ba */
[----:B------:R-:W-:Y:S01]  /*5690*/  ISETP.NE.AND P1, PT, R196, RZ, PT ;  /* 0x000000ffc400720c */ /* 0x000fe20003f25270 */
[----:B------:R-:W-:Y:S01]  /*56a0*/  BSSY B0, `(.L_x_89) ;  /* 0x0000010000007945 */ /* 0x000fe20003800000 */
[----:B------:R-:W-:Y:S01]  /*56b0*/  CS2R R150, SRZ ;  /* 0x0000000000967805 */ /* 0x000fe2000001ff00 */
[--C-:B------:R-:W-:Y:S01]  /*56c0*/  @P5 IMAD R7, R187, -0x10, R6.reuse ;  /* 0xfffffff0bb075824 */ /* 0x100fe200078e0206 */
[----:B------:R-:W-:Y:S01]  /*56d0*/  CS2R R148, SRZ ;  /* 0x0000000000947805 */ /* 0x000fe2000001ff00 */
[----:B------:R-:W-:Y:S01]  /*56e0*/  @P5 IMAD R5, R185, -0x10, R6 ;  /* 0xfffffff0b9055824 */ /* 0x000fe200078e0206 */
[----:B------:R-:W-:Y:S01]  /*56f0*/  CS2R R158, SRZ ;  /* 0x00000000009e7805 */ /* 0x000fe2000001ff00 */
[----:B------:R-:W-:Y:S01]  /*5700*/  @P5 IMAD R4, R184, 0x10, R7 ;  /* 0x00000010b8045824 */ /* 0x000fe200078e0207 */
[----:B------:R-:W-:Y:S02]  /*5710*/  CS2R R156, SRZ ;  /* 0x00000000009c7805 */ /* 0x000fe4000001ff00 */
[----:B------:R-:W-:Y:S02]  /*5720*/  CS2R R154, SRZ ;  /* 0x00000000009a7805 */ /* 0x000fe4000001ff00 */
[----:B------:R-:W-:Y:S02]  /*5730*/  CS2R R152, SRZ ;  /* 0x0000000000987805 */ /* 0x000fe4000001ff00 */
[----:B------:R-:W-:Y:S02]  /*5740*/  CS2R R162, SRZ ;  /* 0x0000000000a27805 */ /* 0x000fe4000001ff00 */
[----:B------:R-:W-:Y:S01]  /*5750*/  CS2R R160, SRZ ;  /* 0x0000000000a07805 */ /* 0x000fe2000001ff00 */
[----:B------:R-:W-:Y:S06]  /*5760*/  @P1 BRA `(.L_x_90) ;  /* 0x00000000000c1947 */ /* 0x000fec0003800000 */
[----:B------:R-:W-:Y:S04]  /*5770*/  SHF.L.U32 R0, R180, 0x1f, RZ ;  /* 0x0000001fb4007819 */ /* 0x000fe800000006ff */
[----:B------:R-:W1:Y:S02]  /*5780*/  SYNCS.PHASECHK.TRANS64.TRYWAIT P1, [R3+URZ+0x30], R0 ;  /* 0x00003000030075a7 */ /* 0x000e6400080211ff */
[----:B-1----:R-:W-:Y:S05]  /*5790*/  @!P1 BRA `(.L_x_91) ;  /* 0x00000060001c9947 */ /* 0x002fea0003800000 */
.L_x_90:
[----:B------:R-:W-:Y:S05]  /*57a0*/  BSYNC B0 ;  /* 0x0000000000007941 */ /* 0x000fea0003800000 */
.L_x_89:
[----:B------:R-:W-:Y:S01]  /*57b0*/  ISETP.NE.AND P1, PT, R197, RZ, PT ;  /* 0x000000ffc500720c */ /* 0x000fe20003f25270 */
[----:B-1----:R-:W-:Y:S02]  /*57c0*/  VIADD R3, R3, 0x50 ;  /* 0x0000005003037836 */ /* 0x002fe40000000000 */
[----:B------:R-:W-:Y:S02]  /*57d0*/  IMAD.U32 R0, RZ, RZ, UR37 ;  /* 0x00000025ff007e24 */ /* 0x000fe4000f8e00ff */
[----:B------:R-:W-:Y:S03]  /*57e0*/  VIADD R181, R181, 0x1 ;  /* 0x00000001b5b57836 */ /* 0x000fe60000000000 */
[----:B------:R-:W-:Y:S05]  /*57f0*/  PRMT R0, R0, 0x654, R3 ;  /* 0x0000065400007816 */ /* 0x000fea0000000003 */
[----:B------:R1:W3:Y:S04]  /*5800*/  @P1 LDS.128 R148, [R6] ;  /* 0x0000000006941984 */ /* 0x0002e80000000c00 */
[----:B------:R1:W1:Y:S04]  /*5810*/  @P1 LDS.128 R156, [R5+0x20] ;  /* 0x00002000059c1984 */ /* 0x0002680000000c00 */
[----:B------:R1:W1:Y:S04]  /*5820*/  @P1 LDS.128 R152, [R7+0x10] ;  /* 0x0000100007981984 */ /* 0x0002680000000c00 */
[----:B------:R1:W1:Y:S01]  /*5830*/  @P1 LDS.128 R160, [R4+0x10] ;  /* 0x0000100004a01984 */ /* 0x0002620000000c00 */
[C---:B------:R-:W-:Y:S01]  /*5840*/  ISETP.NE.AND P1, PT, R181.reuse, 0x4, PT ;  /* 0x00000004b500780c */ /* 0x040fe20003f25270 */
[----:B------:R-:W-:Y:S01]  /*5850*/  @!PT LDS RZ, [RZ] ;  /* 0x00000000fffff984 */ /* 0x000fe20000000800 */
[----:B------:R-:W-:Y:S01]  /*5860*/  @!PT LDS RZ, [RZ] ;  /* 0x00000000fffff984 */ /* 0x000fe20000000800 */
[----:B------:R-:W-:Y:S01]  /*5870*/  @!PT LDS RZ, [RZ] ;  /* 0x00000000fffff984 */ /* 0x000fe20000000800 */
[----:B------:R-:W-:Y:S01]  /*5880*/  @!PT LDS RZ, [RZ] ;  /* 0x00000000fffff984 */ /* 0x000fe20000000800 */
[----:B------:R5:W-:Y:S06]  /*5890*/  MEMBAR.ALL.CTA ;  /* 0x0000000000007992 */ /* 0x000bec0000008000 */
[----:B-----5:R-:W5:Y:S01]  /*58a0*/  FENCE.VIEW.ASYNC.S ;  /* 0x00000000000073c6 */ /* 0x020f620000000000 */
[----:B------:R-:W-:Y:S02]  /*58b0*/  SEL R3, RZ, 0x1, P1 ;  /* 0x00000001ff037807 */ /* 0x000fe40000800000 */
[----:B------:R-:W-:Y:S02]  /*58c0*/  SEL R181, R181, RZ, P1 ;  /* 0x000000ffb5b57207 */ /* 0x000fe40000800000 */
[----:B------:R-:W-:Y:S01]  /*58d0*/  LOP3.LUT R180, R180, R3, RZ, 0x3c, !PT ;  /* 0x00000003b4b47212 */ /* 0x000fe200078e3cff */
[----:B-----5:R1:W-:Y:S06]  /*58e0*/  SYNCS.ARRIVE.TRANS64.RED.A1T0 RZ, [R0+URZ], RZ ;  /* 0x000000ff00ff79a7 */ /* 0x0203ec00081004ff */
.L_x_88:
[----:B------:R-:W-:Y:S05]  /*58f0*/  BSYNC B1 ;  /* 0x0000000000017941 */ /* 0x000fea0003800000 */
.L_x_87:
[----:B-1----:R-:W-:Y:S04]  /*5900*/  SHF.R.U32.HI R0, RZ, 0x15, R80 ;  /* 0x00000015ff007819 */ /* 0x002fe80000011650 */
[----:B------:R-:W-:Y:S01]  /*5910*/  LOP3.LUT P1, RZ, R0, 0x3, R173, 0x48, !PT ;  /* 0x0000000300ff7812 */ /* 0x000fe200078248ad */
[----:B------:R-:W-:Y:S01]  /*5920*/  @!UPT UIADD3 URZ, UPT, UPT, URZ, URZ, URZ ;  /* 0x000000fffffff290 */ /* 0x000fe2000fffe0ff */
[----:B----4-:R-:W-:Y:S11]  /*5930*/  @P0 BRA `(.L_x_92) ;  /* 0x0000000000080947 */ /* 0x010ff60003800000 */
[----:B------:R-:W1:Y:S02]  /*5940*/  SYNCS.PHASECHK.TRANS64.TRYWAIT P0, [R193+URZ+0xa0], R2 ;  /* 0x0000a002c10075a7 */ /* 0x000e6400080011ff */
[----:B-1----:R-:W-:Y:S05]  /*5950*/  @!P0 BRA `(.L_x_93) ;  /* 0x0000005c00c08947 */ /* 0x002fea0003800000 */
.L_x_92:
[----:B------:R-:W-:Y:S04]  /*5960*/  BSSY.RECONVERGENT B6, `(.L_x_94) ;  /* 0x0000012000067945 */ /* 0x000fe80003800200 */
[----:B------:R-:W-:Y:S05]  /*5970*/  @!P1 BRA `(.L_x_95) ;  /* 0x0000000000409947 */ /* 0x000fea0003800000 */
[----:B------:R-:W4:Y:S01]  /*5980*/  LDCU.64 UR8, c[0x4][0x78] ;  /* 0x01000f00ff0877ac */ /* 0x000f220008000a00 */
[----:B------:R-:W-:Y:S01]  /*5990*/  MOV R3, 0x0 ;  /* 0x0000000000037802 */ /* 0x000fe20000000f00 */
[----:B------:R-:W-:Y:S02]  /*59a0*/  HFMA2 R12, -RZ, RZ, 0, 5.9604644775390625e-08 ;  /* 0x00000001ff0c7431 */ /* 0x000fe400000001ff */
[----:B------:R-:W-:Y:S02]  /*59b0*/  IMAD.MOV.U32 R8, RZ, RZ, 0x192 ;  /* 0x00000192ff087424 */ /* 0x000fe400078e00ff */
[----:B------:R-:W-:Y:S01]  /*59c0*/  IMAD.MOV.U32 R13, RZ, RZ, RZ ;  /* 0x000000ffff0d7224 */ /* 0x000fe200078e00ff */
[----:B------:R-:W5:Y:S01]  /*59d0*/  LDCU.64 UR6, c[0x4][0x80] ;  /* 0x01001000ff0677ac */ /* 0x000f620008000a00 */
[----:B-1----:R-:W1:Y:S01]  /*59e0*/  LDC.64 R2, c[0x4][R3] ;  /* 0x0100000003027b82 */ /* 0x002e620000000a00 */
[----:B------:R-:W2:Y:S01]  /*59f0*/  LDCU.64 UR4, c[0x4][0x18] ;  /* 0x01000300ff0477ac */ /* 0x000ea20008000a00 */
[----:B----4-:R-:W-:Y:S01]  /*5a00*/  MOV R5, UR9 ;  /* 0x0000000900057c02 */ /* 0x010fe20008000f00 */
[----:B------:R-:W-:Y:S01]  /*5a10*/  IMAD.U32 R4, RZ, RZ, UR8 ;  /* 0x00000008ff047e24 */ /* 0x000fe2000f8e00ff */
[----:B-----5:R-:W-:Y:S01]  /*5a20*/  MOV R7, UR7 ;  /* 0x0000000700077c02 */ /* 0x020fe20008000f00 */
[----:B------:R-:W-:Y:S01]  /*5a30*/  IMAD.U32 R6, RZ, RZ, UR6 ;  /* 0x00000006ff067e24 */ /* 0x000fe2000f8e00ff */
[----:B--2---:R-:W-:Y:S01]  /*5a40*/  MOV R11, UR5 ;  /* 0x00000005000b7c02 */ /* 0x004fe20008000f00 */
[----:B------:R-:W-:Y:S02]  /*5a50*/  IMAD.U32 R10, RZ, RZ, UR4 ;  /* 0x00000004ff0a7e24 */ /* 0x000fe4000f8e00ff */
[----:B------:R-:W-:Y:S07]  /*5a60*/  LEPC R20, `(.L_x_95) ;  /* 0x000000001014794e */ /* 0x000fee0000000000 */
[----:B-1-3--:R-:W-:Y:S05]  /*5a70*/  CALL.ABS.NOINC R2 ;  /* 0x0000000002007343 */ /* 0x00afea0003c00000 */
.L_x_95:
[----:B------:R-:W-:Y:S05]  /*5a80*/  BSYNC.RECONVERGENT B6 ;  /* 0x0000000000067941 */ /* 0x000fea0003800200 */
.L_x_94:
[-C--:B---3--:R-:W-:Y:S01]  /*5a90*/  F2FP.F16.E5M2.UNPACK_B R83, R148.reuse ;  /* 0x00000094ff53723e */ /* 0x088fe200020004ff */
[----:B------:R-:W-:Y:S05]  /*5aa0*/  WARPSYNC.ALL ;  /* 0x0000000000007948 */ /* 0x000fea0003800000 */
[----:B------:R-:W-:Y:S01]  /*5ab0*/  R2UR UR4, R80 ;  /* 0x00000000500472ca */ /* 0x000fe200000e0000 */
[--C-:B------:R-:W-:Y:S01]  /*5ac0*/  HADD2.F32 R82, -RZ, R83.reuse.H0_H0 ;  /* 0x20000053ff527230 */ /* 0x100fe20000004100 */
[----:B------:R-:W-:Y:S01]  /*5ad0*/  F2FP.F16.E5M2.UNPACK_B R85, R148.H1 ;  /* 0x00000094ff55723e */ /* 0x000fe200030004ff */
[----:B------:R-:W-:Y:S01]  /*5ae0*/  HADD2.F32 R83, -RZ, R83.H1_H1 ;  /* 0x30000053ff537230 */ /* 0x000fe20000004100 */
[-C--:B------:R-:W-:Y:S01]  /*5af0*/  F2FP.F16.E5M2.UNPACK_B R87, R149.reuse ;  /* 0x00000095ff57723e */ /* 0x080fe200020004ff */
[----:B------:R-:W-:Y:S01]  /*5b00*/  BSSY.RECONVERGENT B0, `(.L_x_96) ;  /* 0x000011d000007945 */ /* 0x000fe20003800200 */
[----:B------:R-:W-:Y:S01]  /*5b10*/  F2FP.F16.E5M2.UNPACK_B R89, R149.H1 ;  /* 0x00000095ff59723e */ /* 0x000fe200030004ff */
[----:B------:R-:W-:Y:S01]  /*5b20*/  HADD2.F32 R84, -RZ, R85.H0_H0 ;  /* 0x20000055ff547230 */ /* 0x000fe20000004100 */
[-C--:B------:R-:W-:Y:S01]  /*5b30*/  F2FP.F16.E5M2.UNPACK_B R91, R150.reuse ;  /* 0x00000096ff5b723e */ /* 0x080fe200020004ff */
[----:B------:R-:W-:Y:S01]  /*5b40*/  HADD2.F32 R88, -RZ, R87.H1_H1 ;  /* 0x30000057ff587230 */ /* 0x000fe20000004100 */
[----:B------:R-:W-:Y:S01]  /*5b50*/  F2FP.F16.E5M2.UNPACK_B R93, R150.H1 ;  /* 0x00000096ff5d723e */ /* 0x000fe200030004ff */
[----:B------:R-:W-:Y:S01]  /*5b60*/  HADD2.F32 R86, -RZ, R85.H1_H1 ;  /* 0x30000055ff567230 */ /* 0x000fe20000004100 */
[-C--:B------:R-:W-:Y:S01]  /*5b70*/  F2FP.F16.E5M2.UNPACK_B R95, R151.reuse ;  /* 0x00000097ff5f723e */ /* 0x080fe200020004ff */
[----:B------:R-:W2:Y:S01]  /*5b80*/  LDTM.x64 R4, tmem[UR4] ;  /* 0x00000004000479ee */ /* 0x000ea20008340000 */
[----:B------:R-:W-:Y:S01]  /*5b90*/  F2FP.F16.E5M2.UNPACK_B R97, R151.H1 ;  /* 0x00000097ff61723e */ /* 0x000fe200030004ff */
[----:B------:R-:W-:Y:S01]  /*5ba0*/  HADD2.F32 R85, -RZ, R87.H0_H0 ;  /* 0x20000057ff557230 */ /* 0x000fe20000004100 */
[-C--:B------:R-:W-:Y:S01]  /*5bb0*/  F2FP.F16.E5M2.UNPACK_B R99, R152.reuse ;  /* 0x00000098ff63723e */ /* 0x080fe200020004ff */
[----:B------:R-:W-:Y:S01]  /*5bc0*/  HADD2.F32 R87, -RZ, R89.H0_H0 ;  /* 0x20000059ff577230 */ /* 0x000fe20000004100 */
[----:B------:R-:W-:Y:S01]  /*5bd0*/  F2FP.F16.E5M2.UNPACK_B R101, R152.H1 ;  /* 0x00000098ff65723e */ /* 0x000fe200030004ff */
[----:B------:R-:W-:Y:S01]  /*5be0*/  HADD2.F32 R92, -RZ, R91.H1_H1 ;  /* 0x3000005bff5c7230 */ /* 0x000fe20000004100 */
[----:B------:R-:W-:Y:S01]  /*5bf0*/  SHF.L.U32 R199, R176, 0x4, RZ ;  /* 0x00000004b0c77819 */ /* 0x000fe200000006ff */
[----:B------:R-:W-:Y:S01]  /*5c00*/  HADD2.F32 R96, -RZ, R95.H1_H1 ;  /* 0x3000005fff607230 */ /* 0x000fe20000004100 */
[----:B------:R-:W-:Y:S01]  /*5c10*/  SHF.L.U32 R207, R175, 0x4, RZ ;  /* 0x00000004afcf7819 */ /* 0x000fe200000006ff */
[----:B------:R-:W-:Y:S01]  /*5c20*/  HADD2.F32 R100, -RZ, R99.H1_H1 ;  /* 0x30000063ff647230 */ /* 0x000fe20000004100 */
[----:B------:R-:W-:Y:S01]  /*5c30*/  IADD3 R192, PT, PT, R186, R199, RZ ;  /* 0x000000c7bac07210 */ /* 0x000fe20007ffe0ff */
[----:B------:R-:W-:Y:S01]  /*5c40*/  HADD2.F32 R90, -RZ, R89.H1_H1 ;  /* 0x30000059ff5a7230 */ /* 0x000fe20000004100 */
[----:B------:R-:W-:Y:S01]  /*5c50*/  SHF.L.U32 R205, R184, 0x4, RZ ;  /* 0x00000004b8cd7819 */ /* 0x000fe200000006ff */
[----:B------:R-:W-:Y:S01]  /*5c60*/  HADD2.F32 R89, -RZ, R91.H0_H0 ;  /* 0x2000005bff597230 */ /* 0x000fe20000004100 */
[-C--:B------:R-:W-:Y:S01]  /*5c70*/  F2FP.F16.E5M2.UNPACK_B R103, R153.reuse ;  /* 0x00000099ff67723e */ /* 0x080fe200020004ff */
[--C-:B------:R-:W-:Y:S01]  /*5c80*/  HADD2.F32 R91, -RZ, R93.reuse.H0_H0 ;  /* 0x2000005dff5b7230 */ /* 0x100fe20000004100 */
[----:B------:R-:W-:Y:S01]  /*5c90*/  IADD3 R194, PT, PT, R205, R192, RZ ;  /* 0x000000c0cdc27210 */ /* 0x000fe20007ffe0ff */
[----:B------:R-:W-:Y:S01]  /*5ca0*/  HADD2.F32 R94, -RZ, R93.H1_H1 ;  /* 0x3000005dff5e7230 */ /* 0x000fe20000004100 */
[----:B------:R-:W-:Y:S01]  /*5cb0*/  F2FP.F16.E5M2.UNPACK_B R105, R153.H1 ;  /* 0x00000099ff69723e */ /* 0x000fe200030004ff */
[----:B------:R-:W-:Y:S01]  /*5cc0*/  HADD2.F32 R93, -RZ, R95.H0_H0 ;  /* 0x2000005fff5d7230 */ /* 0x000fe20000004100 */
[-C--:B------:R-:W-:Y:S01]  /*5cd0*/  F2FP.F16.E5M2.UNPACK_B R107, R154.reuse ;  /* 0x0000009aff6b723e */ /* 0x080fe200020004ff */
[----:B------:R-:W-:Y:S01]  /*5ce0*/  HADD2.F32 R104, -RZ, R103.H1_H1 ;  /* 0x30000067ff687230 */ /* 0x000fe20000004100 */
[----:B------:R-:W-:Y:S01]  /*5cf0*/  F2FP.F16.E5M2.UNPACK_B R109, R154.H1 ;  /* 0x0000009aff6d723e */ /* 0x000fe200030004ff */
[C---:B--2---:R-:W-:Y:S01]  /*5d00*/  FMUL R0, R78.reuse, R4 ;  /* 0x000000044e007220 */ /* 0x044fe20000400000 */
[C---:B-1----:R-:W-:Y:S01]  /*5d10*/  FMUL R2, R78.reuse, R5 ;  /* 0x000000054e027220 */ /* 0x042fe20000400000 */
[C---:B------:R-:W-:Y:S01]  /*5d20*/  FMUL R4, R78.reuse, R8 ;  /* 0x000000084e047220 */ /* 0x040fe20000400000 */
[C---:B------:R-:W-:Y:S01]  /*5d30*/  FMUL R5, R78.reuse, R9 ;  /* 0x000000094e057220 */ /* 0x040fe20000400000 */
[C---:B------:R-:W-:Y:S01]  /*5d40*/  FFMA R0, R81.reuse, R82, R0 ;  /* 0x0000005251007223 */ /* 0x040fe20000000000 */
[C---:B------:R-:W-:Y:S01]  /*5d50*/  FFMA R2, R81.reuse, R83, R2 ;  /* 0x0000005351027223 */ /* 0x040fe20000000002 */
[C---:B------:R-:W-:Y:S01]  /*5d60*/  FMUL R8, R78.reuse, R12 ;  /* 0x0000000c4e087220 */ /* 0x040fe20000400000 */
[C---:B------:R-:W-:Y:S01]  /*5d70*/  FMUL R9, R78.reuse, R13 ;  /* 0x0000000d4e097220 */ /* 0x040fe20000400000 */
[C---:B------:R-:W-:Y:S01]  /*5d80*/  FMUL R12, R78.reuse, R16 ;  /* 0x000000104e0c7220 */ /* 0x040fe20000400000 */
[C---:B------:R-:W-:Y:S01]  /*5d90*/  FMUL R13, R78.reuse, R17 ;  /* 0x000000114e0d7220 */ /* 0x040fe20000400000 */
[C---:B------:R-:W-:Y:S01]  /*5da0*/  FMUL R16, R78.reuse, R20 ;  /* 0x000000144e107220 */ /* 0x040fe20000400000 */
[C---:B------:R-:W-:Y:S01]  /*5db0*/  FMUL R17, R78.reuse, R21 ;  /* 0x000000154e117220 */ /* 0x040fe20000400000 */
[C---:B------:R-:W-:Y:S01]  /*5dc0*/  FMUL R20, R78.reuse, R24 ;  /* 0x000000184e147220 */ /* 0x040fe20000400000 */
[C---:B------:R-:W-:Y:S01]  /*5dd0*/  FMUL R21, R78.reuse, R25 ;  /* 0x000000194e157220 */ /* 0x040fe20000400000 */
[----:B------:R-:W-:Y:S02]  /*5de0*/  HADD2.F32 R108, -RZ, R107.H1_H1 ;  /* 0x3000006bff6c7230 */ /* 0x000fe40000004100 */
[C---:B------:R-:W-:Y:S01]  /*5df0*/  FMUL R24, R78.reuse, R28 ;  /* 0x0000001c4e187220 */ /* 0x040fe20000400000 */
[C---:B------:R-:W-:Y:S01]  /*5e00*/  FMUL R25, R78.reuse, R29 ;  /* 0x0000001d4e197220 */ /* 0x040fe20000400000 */
[C---:B------:R-:W-:Y:S01]  /*5e10*/  FMUL R28, R78.reuse, R32 ;  /* 0x000000204e1c7220 */ /* 0x040fe20000400000 */
[C---:B------:R-:W-:Y:S01]  /*5e20*/  FMUL R29, R78.reuse, R33 ;  /* 0x000000214e1d7220 */ /* 0x040fe20000400000 */
[C---:B------:R-:W-:Y:S01]  /*5e30*/  FMUL R32, R78.reuse, R36 ;  /* 0x000000244e207220 */ /* 0x040fe20000400000 */
[----:B------:R-:W-:Y:S01]  /*5e40*/  F2FP.F16.E5M2.UNPACK_B R111, R155 ;  /* 0x0000009bff6f723e */ /* 0x000fe200020004ff */
[C---:B------:R-:W-:Y:S01]  /*5e50*/  FMUL R33, R78.reuse, R37 ;  /* 0x000000254e217220 */ /* 0x040fe20000400000 */
[C---:B------:R-:W-:Y:S01]  /*5e60*/  FMUL R36, R78.reuse, R40 ;  /* 0x000000284e247220 */ /* 0x040fe20000400000 */
[----:B------:R-:W-:Y:S01]  /*5e70*/  F2FP.F16.E5M2.UNPACK_B R113, R155.H1 ;  /* 0x0000009bff71723e */ /* 0x000fe200030004ff */
[C---:B------:R-:W-:Y:S01]  /*5e80*/  FMUL R37, R78.reuse, R41 ;  /* 0x000000294e257220 */ /* 0x040fe20000400000 */
[----:B------:R-:W-:Y:S02]  /*5e90*/  HADD2.F32 R112, -RZ, R111.H1_H1 ;  /* 0x3000006fff707230 */ /* 0x000fe40000004100 */
        /* <DEDUP_REMOVED lines=26> */
[C---:B------:R-:W-:Y:S01]  /*6040*/  FFMA R3, R81.reuse, R84, R3 ;  /* 0x0000005451037223 */ /* 0x040fe20000000003 */
[C---:B------:R-:W-:Y:S01]  /*6050*/  FFMA R7, R81.reuse, R86, R7 ;  /* 0x0000005651077223 */ /* 0x040fe20000000007 */
[----:B------:R-:W-:Y:S01]  /*6060*/  F2FP.F16.E5M2.UNPACK_B R131, R160 ;  /* 0x000000a0ff83723e */ /* 0x000fe200020004ff */
[C---:B------:R-:W-:Y:S01]  /*6070*/  FFMA R4, R81.reuse, R85, R4 ;  /* 0x0000005551047223 */ /* 0x040fe20000000004 */
[C---:B------:R-:W-:Y:S01]  /*6080*/  FFMA R5, R81.reuse, R88, R5 ;  /* 0x0000005851057223 */ /* 0x040fe20000000005 */
[----:B------:R-:W-:Y:S01]  /*6090*/  F2FP.F16.E5M2.UNPACK_B R133, R160.H1 ;  /* 0x000000a0ff85723e */ /* 0x000fe200030004ff */
[----:B------:R-:W-:Y:S01]  /*60a0*/  FFMA R6, R81, R87, R6 ;  /* 0x0000005751067223 */ /* 0x000fe20000000006 */
[----:B------:R-:W-:Y:S01]  /*60b0*/  F2FP.SATFINITE.E5M2.F32.PACK_AB_MERGE_C R195, R7, R3, RZ ;  /* 0x0000000307c3723e */ /* 0x000fe200048060ff */
[----:B------:R-:W-:Y:S02]  /*60c0*/  HADD2.F32 R128, -RZ, R127.H1_H1 ;  /* 0x3000007fff807230 */ /* 0x000fe40000004100 */
[----:B------:R-:W-:Y:S01]  /*60d0*/  FMUL R11, R78, R11 ;  /* 0x0000000b4e0b7220 */ /* 0x000fe20000400000 */
[----:B------:R-:W-:Y:S01]  /*60e0*/  HADD2.F32 R132, -RZ, R131.H1_H1 ;  /* 0x30000083ff847230 */ /* 0x000fe20000004100 */
[----:B------:R-:W-:Y:S01]  /*60f0*/  F2FP.SATFINITE.E5M2.F32.PACK_AB_MERGE_C R200, R2, R0, R195 ;  /* 0x0000000002c8723e */ /* 0x000fe200048060c3 */
[----:B------:R-:W-:Y:S01]  /*6100*/  FMUL R10, R78, R14 ;  /* 0x0000000e4e0a7220 */ /* 0x000fe20000400000 */
[----:B------:R-:W-:Y:S01]  /*6110*/  IADD3 R195, PT, PT, R186, R207, RZ ;  /* 0x000000cfbac37210 */ /* 0x000fe20007ffe0ff */
[C---:B------:R-:W-:Y:S01]  /*6120*/  FFMA R11, R81.reuse, R90, R11 ;  /* 0x0000005a510b7223 */ /* 0x040fe2000000000b */
[C---:B------:R-:W-:Y:S01]  /*6130*/  FFMA R8, R81.reuse, R89, R8 ;  /* 0x0000005951087223 */ /* 0x040fe20000000008 */
[C---:B------:R-:W-:Y:S01]  /*6140*/  FFMA R9, R81.reuse, R92, R9 ;  /* 0x0000005c51097223 */ /* 0x040fe20000000009 */
[--C-:B------:R-:W-:Y:S02]  /*6150*/  HADD2.F32 R95, -RZ, R97.reuse.H0_H0 ;  /* 0x20000061ff5f7230 */ /* 0x100fe40000004100 */
[----:B------:R-:W-:Y:S01]  /*6160*/  FFMA R10, R81, R91, R10 ;  /* 0x0000005b510a7223 */ /* 0x000fe2000000000a */
[----:B------:R-:W-:Y:S01]  /*6170*/  F2FP.SATFINITE.E5M2.F32.PACK_AB_MERGE_C R201, R11, R6, RZ ;  /* 0x000000060bc9723e */ /* 0x000fe200048060ff */
[C---:B------:R-:W-:Y:S01]  /*6180*/  FMUL R15, R78.reuse, R15 ;  /* 0x0000000f4e0f7220 */ /* 0x040fe20000400000 */
[----:B------:R-:W-:Y:S02]  /*6190*/  HADD2.F32 R98, -RZ, R97.H1_H1 ;  /* 0x30000061ff627230 */ /* 0x000fe40000004100 */
[C---:B------:R-:W-:Y:S01]  /*61a0*/  FMUL R14, R78.reuse, R18 ;  /* 0x000000124e0e7220 */ /* 0x040fe20000400000 */
[----:B------:R-:W-:Y:S01]  /*61b0*/  F2FP.SATFINITE.E5M2.F32.PACK_AB_MERGE_C R201, R5, R4, R201 ;  /* 0x0000000405c9723e */ /* 0x000fe200048060c9 */
[----:B------:R-:W-:Y:S02]  /*61c0*/  HADD2.F32 R97, -RZ, R99.H0_H0 ;  /* 0x20000063ff617230 */ /* 0x000fe40000004100 */
[C---:B------:R-:W-:Y:S01]  /*61d0*/  FFMA R15, R81.reuse, R94, R15 ;  /* 0x0000005e510f7223 */ /* 0x040fe2000000000f */
[C---:B------:R-:W-:Y:S01]  /*61e0*/  FFMA R12, R81.reuse, R93, R12 ;  /* 0x0000005d510c7223 */ /* 0x040fe2000000000c */
[----:B------:R-:W-:Y:S01]  /*61f0*/  FFMA R13, R81, R96, R13 ;  /* 0x00000060510d7223 */ /* 0x000fe2000000000d */
[----:B------:R-:W-:Y:S01]  /*6200*/  F2FP.F16.E5M2.UNPACK_B R135, R161 ;  /* 0x000000a1ff87723e */ /* 0x000fe200020004ff */
[--C-:B------:R-:W-:Y:S01]  /*6210*/  HADD2.F32 R99, -RZ, R101.reuse.H0_H0 ;  /* 0x20000065ff637230 */ /* 0x100fe20000004100 */
[----:B------:R-:W-:Y:S01]  /*6220*/  F2FP.SATFINITE.E5M2.F32.PACK_AB_MERGE_C R202, R15, R10, RZ ;  /* 0x0000000a0fca723e */ /* 0x000fe200048060ff */
[----:B------:R-:W-:Y:S01]  /*6230*/  FFMA R14, R81, R95, R14 ;  /* 0x0000005f510e7223 */ /* 0x000fe2000000000e */
[C---:B------:R-:W-:Y:S01]  /*6240*/  FMUL R19, R78.reuse, R19 ;  /* 0x000000134e137220 */ /* 0x040fe20000400000 */
[----:B------:R-:W-:Y:S01]  /*6250*/  HADD2.F32 R102, -RZ, R101.H1_H1 ;  /* 0x30000065ff667230 */ /* 0x000fe20000004100 */
[----:B------:R-:W-:Y:S01]  /*6260*/  F2FP.SATFINITE.E5M2.F32.PACK_AB_MERGE_C R202, R9, R8, R202 ;  /* 0x0000000809ca723e */ /* 0x000fe200048060ca */
[----:B------:R-:W-:Y:S02]  /*6270*/  HADD2.F32 R101, -RZ, R103.H0_H0 ;  /* 0x20000067ff657230 */ /* 0x000fe40000004100 */
[C---:B------:R-:W-:Y:S01]  /*6280*/  FFMA R19, R81.reuse, R98, R19 ;  /* 0x0000006251137223 */ /* 0x040fe20000000013 */
[C---:B------:R-:W-:Y:S01]  /*6290*/  FFMA R16, R81.reuse, R97, R16 ;  /* 0x0000006151107223 */ /* 0x040fe20000000010 */
[----:B------:R-:W-:Y:S01]  /*62a0*/  FFMA R17, R81, R100, R17 ;  /* 0x0000006451117223 */ /* 0x000fe20000000011 */
[----:B------:R-:W-:Y:S02]  /*62b0*/  HADD2.F32 R136, -RZ, R135.H1_H1 ;  /* 0x30000087ff887230 */ /* 0x000fe40000004100 */
[C---:B------:R-:W-:Y:S01]  /*62c0*/  FMUL R18, R78.reuse, R22 ;  /* 0x000000164e127220 */ /* 0x040fe20000400000 */
[----:B------:R-:W-:Y:S01]  /*62d0*/  F2FP.F16.E5M2.UNPACK_B R137, R161.H1 ;  /* 0x000000a1ff89723e */ /* 0x000fe200030004ff */
[C---:B------:R-:W-:Y:S01]  /*62e0*/  FMUL R23, R78.reuse, R23 ;  /* 0x000000174e177220 */ /* 0x040fe20000400000 */
[--C-:B------:R-:W-:Y:S01]  /*62f0*/  HADD2.F32 R103, -RZ, R105.reuse.H0_H0 ;  /* 0x20000069ff677230 */ /* 0x100fe20000004100 */
[----:B------:R-:W-:Y:S01]  /*6300*/  F2FP.SATFINITE.E5M2.F32.PACK_AB_MERGE_C R203, R19, R14, RZ ;  /* 0x0000000e13cb723e */ /* 0x000fe200048060ff */
[C---:B------:R-:W-:Y:S01]  /*6310*/  FFMA R18, R81.reuse, R99, R18 ;  /* 0x0000006351127223 */ /* 0x040fe20000000012 */
[C---:B------:R-:W-:Y:S01]  /*6320*/  FFMA R23, R81.reuse, R102, R23 ;  /* 0x0000006651177223 */ /* 0x040fe20000000017 */
[----:B------:R-:W-:Y:S01]  /*6330*/  FFMA R20, R81, R101, R20 ;  /* 0x0000006551147223 */ /* 0x000fe20000000014 */
[----:B------:R-:W-:Y:S01]  /*6340*/  F2FP.F16.E5M2.UNPACK_B R139, R162 ;  /* 0x000000a2ff8b723e */ /* 0x000fe200020004ff */
[----:B------:R-:W-:Y:S01]  /*6350*/  HADD2.F32 R106, -RZ, R105.H1_H1 ;  /* 0x30000069ff6a7230 */ /* 0x000fe20000004100 */
[----:B------:R-:W-:Y:S01]  /*6360*/  F2FP.SATFINITE.E5M2.F32.PACK_AB_MERGE_C R203, R13, R12, R203 ;  /* 0x0000000c0dcb723e */ /* 0x000fe200048060cb */
[----:B------:R-:W-:Y:S01]  /*6370*/  FFMA R21, R81, R104, R21 ;  /* 0x0000006851157223 */ /* 0x000fe20000000015 */
[----:B------:R-:W-:Y:S01]  /*6380*/  F2FP.SATFINITE.E5M2.F32.PACK_AB_MERGE_C R208, R23, R18, RZ ;  /* 0x0000001217d0723e */ /* 0x000fe200048060ff */
[----:B------:R-:W-:Y:S02]  /*6390*/  HADD2.F32 R105, -RZ, R107.H0_H0 ;  /* 0x2000006bff697230 */ /* 0x000fe40000004100 */
[C---:B------:R-:W-:Y:S01]  /*63a0*/  FMUL R22, R78.reuse, R26 ;  /* 0x0000001a4e167220 */ /* 0x040fe20000400000 */
[----:B------:R1:W-:Y:S01]  /*63b0*/  STS.128 [R172+UR49+0x8200], R200 ;  /* 0x008200c8ac007988 */ /* 0x0003e20008000c31 */
[----:B------:R-:W-:Y:S01]  /*63c0*/  F2FP.SATFINITE.E5M2.F32.PACK_AB_MERGE_C R208, R17, R16, R208 ;  /* 0x0000001011d0723e */ /* 0x000fe200048060d0 */
[----:B------:R-:W-:Y:S02]  /*63d0*/  HADD2.F32 R140, -RZ, R139.H1_H1 ;  /* 0x3000008bff8c7230 */ /* 0x000fe40000004100 */
[C---:B------:R-:W-:Y:S01]  /*63e0*/  FFMA R22, R81.reuse, R103, R22 ;  /* 0x0000006751167223 */ /* 0x040fe20000000016 */
[C---:B------:R-:W-:Y:S01]  /*63f0*/  FMUL R27, R78.reuse, R27 ;  /* 0x0000001b4e1b7220 */ /* 0x040fe20000400000 */
[--C-:B------:R-:W-:Y:S02]  /*6400*/  HADD2.F32 R107, -RZ, R109.reuse.H0_H0 ;  /* 0x2000006dff6b7230 */ /* 0x100fe40000004100 */
[C---:B------:R-:W-:Y:S01]  /*6410*/  FMUL R26, R78.reuse, R30 ;  /* 0x0000001e4e1a7220 */ /* 0x040fe20000400000 */
[----:B------:R-:W-:Y:S02]  /*6420*/  HADD2.F32 R110, -RZ, R109.H1_H1 ;  /* 0x3000006dff6e7230 */ /* 0x000fe40000004100 */
[C---:B------:R-:W-:Y:S01]  /*6430*/  FFMA R27, R81.reuse, R106, R27 ;  /* 0x0000006a511b7223 */ /* 0x040fe2000000001b */
[C---:B------:R-:W-:Y:S01]  /*6440*/  FFMA R24, R81.reuse, R105, R24 ;  /* 0x0000006951187223 */ /* 0x040fe20000000018 */
[----:B------:R-:W-:Y:S01]  /*6450*/  FFMA R25, R81, R108, R25 ;  /* 0x0000006c51197223 */ /* 0x000fe20000000019 */
[----:B------:R-:W-:Y:S01]  /*6460*/  F2FP.F16.E5M2.UNPACK_B R141, R162.H1 ;  /* 0x000000a2ff8d723e */ /* 0x000fe200030004ff */
[----:B------:R-:W-:Y:S01]  /*6470*/  HADD2.F32 R109, -RZ, R111.H0_H0 ;  /* 0x2000006fff6d7230 */ /* 0x000fe20000004100 */
[----:B------:R-:W-:Y:S01]  /*6480*/  F2FP.SATFINITE.E5M2.F32.PACK_AB_MERGE_C R209, R27, R22, RZ ;  /* 0x000000161bd1723e */ /* 0x000fe200048060ff */
[----:B------:R-:W-:Y:S01]  /*6490*/  FFMA R26, R81, R107, R26 ;  /* 0x0000006b511a7223 */ /* 0x000fe2000000001a */
[C---:B------:R-:W-:Y:S01]  /*64a0*/  FMUL R31, R78.reuse, R31 ;  /* 0x0000001f4e1f7220 */ /* 0x040fe20000400000 */
[--C-:B------:R-:W-:Y:S01]  /*64b0*/  HADD2.F32 R111, -RZ, R113.reuse.H0_H0 ;  /* 0x20000071ff6f7230 */ /* 0x100fe20000004100 */
[----:B------:R-:W-:Y:S01]  /*64c0*/  F2FP.SATFINITE.E5M2.F32.PACK_AB_MERGE_C R209, R21, R20, R209 ;  /* 0x0000001415d1723e */ /* 0x000fe200048060d1 */
[----:B------:R-:W-:Y:S02]  /*64d0*/  HADD2.F32 R114, -RZ, R113.H1_H1 ;  /* 0x30000071ff727230 */ /* 0x000fe40000004100 */
[C---:B------:R-:W-:Y:S01]  /*64e0*/  FFMA R31, R81.reuse, R110, R31 ;  /* 0x0000006e511f7223 */ /* 0x040fe2000000001f */
[C---:B------:R-:W-:Y:S01]  /*64f0*/  FFMA R28, R81.reuse, R109, R28 ;  /* 0x0000006d511c7223 */ /* 0x040fe2000000001c */
[----:B------:R-:W-:Y:S01]  /*6500*/  FFMA R29, R81, R112, R29 ;  /* 0x00000070511d7223 */ /* 0x000fe2000000001d */
[----:B------:R-:W-:Y:S02]  /*6510*/  HADD2.F32 R113, -RZ, R115.H0_H0 ;  /* 0x20000073ff717230 */ /* 0x000fe40000004100 */
[C---:B------:R-:W-:Y:S01]  /*6520*/  FMUL R30, R78.reuse, R34 ;  /* 0x000000224e1e7220 */ /* 0x040fe20000400000 */
[----:B------:R-:W-:Y:S01]  /*6530*/  F2FP.F16.E5M2.UNPACK_B R143, R163 ;  /* 0x000000a3ff8f723e */ /* 0x000fe200020004ff */
[C---:B------:R-:W-:Y:S01]  /*6540*/  FMUL R35, R78.reuse, R35 ;  /* 0x000000234e237220 */ /* 0x040fe20000400000 */
[----:B------:R-:W-:Y:S01]  /*6550*/  HADD2.F32 R115, -RZ, R117.H0_H0 ;  /* 0x20000075ff737230 */ /* 0x000fe20000004100 */
[----:B------:R-:W-:Y:S01]  /*6560*/  F2FP.SATFINITE.E5M2.F32.PACK_AB_MERGE_C R210, R31, R26, RZ ;  /* 0x0000001a1fd2723e */ /* 0x000fe200048060ff */
[C---:B------:R-:W-:Y:S01]  /*6570*/  FFMA R30, R81.reuse, R111, R30 ;  /* 0x0000006f511e7223 */ /* 0x040fe2000000001e */
[C---:B------:R-:W-:Y:S01]  /*6580*/  FFMA R35, R81.reuse, R114, R35 ;  /* 0x0000007251237223 */ /* 0x040fe20000000023 */
[C---:B------:R-:W-:Y:S01]  /*6590*/  FFMA R32, R81.reuse, R113, R32 ;  /* 0x0000007151207223 */ /* 0x040fe20000000020 */
[----:B------:R-:W-:Y:S01]  /*65a0*/  F2FP.F16.E5M2.UNPACK_B R145, R163.H1 ;  /* 0x000000a3ff91723e */ /* 0x000fe200030004ff */
[----:B------:R-:W-:Y:S01]  /*65b0*/  FFMA R33, R81, R116, R33 ;  /* 0x0000007451217223 */ /* 0x000fe20000000021 */
[----:B------:R-:W-:Y:S01]  /*65c0*/  F2FP.SATFINITE.E5M2.F32.PACK_AB_MERGE_C R210, R25, R24, R210 ;  /* 0x0000001819d2723e */ /* 0x000fe200048060d2 */
[----:B------:R-:W-:Y:S01]  /*65d0*/  HADD2.F32 R144, -RZ, R143.H1_H1 ;  /* 0x3000008fff907230 */ /* 0x000fe20000004100 */
[----:B------:R-:W-:Y:S01]  /*65e0*/  F2FP.SATFINITE.E5M2.F32.PACK_AB_MERGE_C R211, R35, R30, RZ ;  /* 0x0000001e23d3723e */ /* 0x000fe200048060ff */
[----:B------:R-:W-:Y:S02]  /*65f0*/  HADD2.F32 R118, -RZ, R117.H1_H1 ;  /* 0x30000075ff767230 */ /* 0x000fe40000004100 */
[C---:B------:R-:W-:Y:S01]  /*6600*/  FMUL R34, R78.reuse, R38 ;  /* 0x000000264e227220 */ /* 0x040fe20000400000 */
[----:B------:R-:W-:Y:S01]  /*6610*/  HADD2.F32 R117, -RZ, R119.H0_H0 ;  /* 0x20000077ff757230 */ /* 0x000fe20000004100 */
[----:B------:R-:W-:Y:S01]  /*6620*/  F2FP.SATFINITE.E5M2.F32.PACK_AB_MERGE_C R211, R29, R28, R211 ;  /* 0x0000001c1dd3723e */ /* 0x000fe200048060d3 */
[C---:B------:R-:W-:Y:S01]  /*6630*/  FMUL R39, R78.reuse, R39 ;  /* 0x000000274e277220 */ /* 0x040fe20000400000 */
[--C-:B------:R-:W-:Y:S02]  /*6640*/  HADD2.F32 R119, -RZ, R121.reuse.H0_H0 ;  /* 0x20000079ff777230 */ /* 0x100fe40000004100 */
[C---:B------:R-:W-:Y:S01]  /*6650*/  FFMA R34, R81.reuse, R115, R34 ;  /* 0x0000007351227223 */ /* 0x040fe20000000022 */
[----:B------:R-:W-:Y:S01]  /*6660*/  HADD2.F32 R122, -RZ, R121.H1_H1 ;  /* 0x30000079ff7a7230 */ /* 0x000fe20000004100 */
[----:B------:R1:W-:Y:S01]  /*6670*/  STS.128 [R192+0x8010], R208 ;  /* 0x008010d0c0007388 */ /* 0x0003e20000000c00 */
[----:B------:R-:W-:Y:S02]  /*6680*/  HADD2.F32 R121, -RZ, R123.H0_H0 ;  /* 0x2000007bff797230 */ /* 0x000fe40000004100 */
[C---:B------:R-:W-:Y:S01]  /*6690*/  FFMA R39, R81.reuse, R118, R39 ;  /* 0x0000007651277223 */ /* 0x040fe20000000027 */
[C---:B------:R-:W-:Y:S01]  /*66a0*/  FFMA R36, R81.reuse, R117, R36 ;  /* 0x0000007551247223 */ /* 0x040fe20000000024 */
[----:B------:R-:W-:Y:S01]  /*66b0*/  FFMA R37, R81, R120, R37 ;  /* 0x0000007851257223 */ /* 0x000fe20000000025 */
[C---:B------:R-:W-:Y:S01]  /*66c0*/  FMUL R38, R78.reuse, R42 ;  /* 0x0000002a4e267220 */ /* 0x040fe20000400000 */
[----:B------:R-:W-:Y:S01]  /*66d0*/  ISETP.NE.AND P0, PT, R189, RZ, PT ;  /* 0x000000ffbd00720c */ /* 0x000fe20003f05270 */
[C---:B------:R-:W-:Y:S01]  /*66e0*/  FMUL R43, R78.reuse, R43 ;  /* 0x0000002b4e2b7220 */ /* 0x040fe20000400000 */
[--C-:B------:R-:W-:Y:S01]  /*66f0*/  HADD2.F32 R123, -RZ, R125.reuse.H0_H0 ;  /* 0x2000007dff7b7230 */ /* 0x100fe20000004100 */
[----:B------:R-:W-:Y:S01]  /*6700*/  F2FP.SATFINITE.E5M2.F32.PACK_AB_MERGE_C R212, R39, R34, RZ ;  /* 0x0000002227d4723e */ /* 0x000fe200048060ff */
[C---:B------:R-:W-:Y:S01]  /*6710*/  FFMA R38, R81.reuse, R119, R38 ;  /* 0x0000007751267223 */ /* 0x040fe20000000026 */
[C---:B------:R-:W-:Y:S01]  /*6720*/  FFMA R43, R81.reuse, R122, R43 ;  /* 0x0000007a512b7223 */ /* 0x040fe2000000002b */
[----:B------:R-:W-:Y:S01]  /*6730*/  FFMA R40, R81, R121, R40 ;  /* 0x0000007951287223 */ /* 0x000fe20000000028 */
[----:B------:R-:W-:Y:S01]  /*6740*/  F2FP.SATFINITE.E5M2.F32.PACK_AB_MERGE_C R212, R33, R32, R212 ;  /* 0x0000002021d4723e */ /* 0x000fe200048060d4 */
[----:B------:R-:W-:Y:S01]  /*6750*/  FFMA R41, R81, R124, R41 ;  /* 0x0000007c51297223 */ /* 0x000fe20000000029 */
[----:B------:R-:W-:Y:S01]  /*6760*/  HADD2.F32 R126, -RZ, R125.H1_H1 ;  /* 0x3000007dff7e7230 */ /* 0x000fe20000004100 */
[----:B------:R-:W-:Y:S01]  /*6770*/  F2FP.SATFINITE.E5M2.F32.PACK_AB_MERGE_C R213, R43, R38, RZ ;  /* 0x000000262bd5723e */ /* 0x000fe200048060ff */
[----:B------:R-:W-:Y:S02]  /*6780*/  HADD2.F32 R125, -RZ, R127.H0_H0 ;  /* 0x2000007fff7d7230 */ /* 0x000fe40000004100 */
[C---:B------:R-:W-:Y:S01]  /*6790*/  FMUL R42, R78.reuse, R46 ;  /* 0x0000002e4e2a7220 */ /* 0x040fe20000400000 */
[----:B------:R-:W-:Y:S01]  /*67a0*/  FMUL R47, R78, R47 ;  /* 0x0000002f4e2f7220 */ /* 0x000fe20000400000 */
[--C-:B------:R-:W-:Y:S01]  /*67b0*/  HADD2.F32 R127, -RZ, R129.reuse.H0_H0 ;  /* 0x20000081ff7f7230 */ /* 0x100fe20000004100 */
[----:B------:R-:W-:Y:S01]  /*67c0*/  F2FP.SATFINITE.E5M2.F32.PACK_AB_MERGE_C R213, R37, R36, R213 ;  /* 0x0000002425d5723e */ /* 0x000fe200048060d5 */
[C---:B------:R-:W-:Y:S01]  /*67d0*/  FFMA R42, R81.reuse, R123, R42 ;  /* 0x0000007b512a7223 */ /* 0x040fe2000000002a */
[C---:B------:R-:W-:Y:S01]  /*67e0*/  FFMA R47, R81.reuse, R126, R47 ;  /* 0x0000007e512f7223 */ /* 0x040fe2000000002f */
[C---:B------:R-:W-:Y:S01]  /*67f0*/  FFMA R44, R81.reuse, R125, R44 ;  /* 0x0000007d512c7223 */ /* 0x040fe2000000002c */
[----:B------:R-:W-:Y:S01]  /*6800*/  ISETP.NE.AND P6, PT, R198, RZ, PT ;  /* 0x000000ffc600720c */ /* 0x000fe20003fc5270 */
[----:B------:R-:W-:Y:S01]  /*6810*/  FFMA R45, R81, R128, R45 ;  /* 0x00000080512d7223 */ /* 0x000fe2000000002d */
[----:B------:R-:W-:Y:S01]  /*6820*/  HADD2.F32 R130, -RZ, R129.H1_H1 ;  /* 0x30000081ff827230 */ /* 0x000fe20000004100 */
[----:B------:R-:W-:Y:S01]  /*6830*/  F2FP.SATFINITE.E5M2.F32.PACK_AB_MERGE_C R214, R47, R42, RZ ;  /* 0x0000002a2fd6723e */ /* 0x000fe200048060ff */
[----:B------:R-:W-:Y:S02]  /*6840*/  HADD2.F32 R129, -RZ, R131.H0_H0 ;  /* 0x20000083ff817230 */ /* 0x000fe40000004100 */
[C---:B------:R-:W-:Y:S01]  /*6850*/  FMUL R46, R78.reuse, R50 ;  /* 0x000000324e2e7220 */ /* 0x040fe20000400000 */
[C---:B------:R-:W-:Y:S01]  /*6860*/  FMUL R51, R78.reuse, R51 ;  /* 0x000000334e337220 */ /* 0x040fe20000400000 */
[--C-:B------:R-:W-:Y:S02]  /*6870*/  HADD2.F32 R131, -RZ, R133.reuse.H0_H0 ;  /* 0x20000085ff837230 */ /* 0x100fe40000004100 */
[C---:B------:R-:W-:Y:S01]  /*6880*/  FMUL R50, R78.reuse, R54 ;  /* 0x000000364e327220 */ /* 0x040fe20000400000 */
[C---:B------:R-:W-:Y:S01]  /*6890*/  FFMA R46, R81.reuse, R127, R46 ;  /* 0x0000007f512e7223 */ /* 0x040fe2000000002e */
[----:B------:R-:W-:Y:S02]  /*68a0*/  HADD2.F32 R134, -RZ, R133.H1_H1 ;  /* 0x30000085ff867230 */ /* 0x000fe40000004100 */
[C---:B------:R-:W-:Y:S01]  /*68b0*/  FFMA R51, R81.reuse, R130, R51 ;  /* 0x0000008251337223 */ /* 0x040fe20000000033 */
[----:B------:R-:W-:Y:S02]  /*68c0*/  HADD2.F32 R133, -RZ, R135.H0_H0 ;  /* 0x20000087ff857230 */ /* 0x000fe40000004100 */
[C---:B------:R-:W-:Y:S01]  /*68d0*/  FMUL R55, R78.reuse, R55 ;  /* 0x000000374e377220 */ /* 0x040fe20000400000 */
[C---:B------:R-:W-:Y:S01]  /*68e0*/  FFMA R48, R81.reuse, R129, R48 ;  /* 0x0000008151307223 */ /* 0x040fe20000000030 */
[C---:B------:R-:W-:Y:S01]  /*68f0*/  FFMA R49, R81.reuse, R132, R49 ;  /* 0x0000008451317223 */ /* 0x040fe20000000031 */
[--C-:B------:R-:W-:Y:S02]  /*6900*/  HADD2.F32 R135, -RZ, R137.reuse.H0_H0 ;  /* 0x20000089ff877230 */ /* 0x100fe40000004100 */
[C---:B------:R-:W-:Y:S01]  /*6910*/  FFMA R50, R81.reuse, R131, R50 ;  /* 0x0000008351327223 */ /* 0x040fe20000000032 */
[----:B------:R-:W-:Y:S02]  /*6920*/  HADD2.F32 R138, -RZ, R137.H1_H1 ;  /* 0x30000089ff8a7230 */ /* 0x000fe40000004100 */
[C---:B------:R-:W-:Y:S01]  /*6930*/  FMUL R54, R78.reuse, R58 ;  /* 0x0000003a4e367220 */ /* 0x040fe20000400000 */
[----:B------:R-:W-:Y:S02]  /*6940*/  HADD2.F32 R137, -RZ, R139.H0_H0 ;  /* 0x2000008bff897230 */ /* 0x000fe40000004100 */
[C---:B------:R-:W-:Y:S01]  /*6950*/  FFMA R55, R81.reuse, R134, R55 ;  /* 0x0000008651377223 */ /* 0x040fe20000000037 */
        /* <DEDUP_REMOVED lines=16> */
[----:B------:R-:W-:Y:S01]  /*6a60*/  FFMA R63, R81, R142, R63 ;  /* 0x0000008e513f7223 */ /* 0x000fe2000000003f */
[----:B------:R-:W-:Y:S01]  /*6a70*/  FMUL R67, R78, R67 ;  /* 0x000000434e437220 */ /* 0x000fe20000400000 */
[----:B------:R-:W-:Y:S01]  /*6a80*/  F2FP.SATFINITE.E5M2.F32.PACK_AB_MERGE_C R215, R51, R46, RZ ;  /* 0x0000002e33d7723e */ /* 0x000fe200048060ff */
[C---:B------:R-:W-:Y:S01]  /*6a90*/  FFMA R60, R81.reuse, R141, R60 ;  /* 0x0000008d513c7223 */ /* 0x040fe2000000003c */
[C---:B------:R-:W-:Y:S01]  /*6aa0*/  FFMA R61, R81.reuse, R144, R61 ;  /* 0x00000090513d7223 */ /* 0x040fe2000000003d */
[C---:B------:R-:W-:Y:S01]  /*6ab0*/  FFMA R62, R81.reuse, R143, R62 ;  /* 0x0000008f513e7223 */ /* 0x040fe2000000003e */
[----:B------:R-:W-:Y:S01]  /*6ac0*/  FFMA R67, R81, R146, R67 ;  /* 0x0000009251437223 */ /* 0x000fe20000000043 */
[----:B------:R-:W-:Y:S02]  /*6ad0*/  F2FP.SATFINITE.E5M2.F32.PACK_AB_MERGE_C R214, R41, R40, R214 ;  /* 0x0000002829d6723e */ /* 0x000fe400048060d6 */
[----:B------:R-:W-:Y:S02]  /*6ae0*/  F2FP.SATFINITE.E5M2.F32.PACK_AB_MERGE_C R215, R45, R44, R215 ;  /* 0x0000002c2dd7723e */ /* 0x000fe400048060d7 */
[----:B------:R-:W-:Y:S02]  /*6af0*/  F2FP.SATFINITE.E5M2.F32.PACK_AB_MERGE_C R216, R55, R50, RZ ;  /* 0x0000003237d8723e */ /* 0x000fe400048060ff */
[----:B------:R-:W-:Y:S01]  /*6b00*/  F2FP.SATFINITE.E5M2.F32.PACK_AB_MERGE_C R217, R59, R54, RZ ;  /* 0x000000363bd9723e */ /* 0x000fe200048060ff */
[----:B------:R1:W-:Y:S01]  /*6b10*/  STS.128 [R195+0x8020], R212 ;  /* 0x008020d4c3007388 */ /* 0x0003e20000000c00 */
[----:B------:R-:W-:Y:S02]  /*6b20*/  F2FP.SATFINITE.E5M2.F32.PACK_AB_MERGE_C R218, R63, R58, RZ ;  /* 0x0000003a3fda723e */ /* 0x000fe400048060ff */
[----:B------:R-:W-:Y:S02]  /*6b30*/  F2FP.SATFINITE.E5M2.F32.PACK_AB_MERGE_C R219, R67, R62, RZ ;  /* 0x0000003e43db723e */ /* 0x000fe400048060ff */
[----:B------:R-:W-:Y:S02]  /*6b40*/  F2FP.SATFINITE.E5M2.F32.PACK_AB_MERGE_C R216, R49, R48, R216 ;  /* 0x0000003031d8723e */ /* 0x000fe400048060d8 */
[----:B------:R-:W-:Y:S02]  /*6b50*/  F2FP.SATFINITE.E5M2.F32.PACK_AB_MERGE_C R217, R53, R52, R217 ;  /* 0x0000003435d9723e */ /* 0x000fe400048060d9 */
[----:B------:R-:W-:Y:S02]  /*6b60*/  F2FP.SATFINITE.E5M2.F32.PACK_AB_MERGE_C R218, R57, R56, R218 ;  /* 0x0000003839da723e */ /* 0x000fe400048060da */
[----:B------:R-:W-:Y:S02]  /*6b70*/  F2FP.SATFINITE.E5M2.F32.PACK_AB_MERGE_C R219, R61, R60, R219 ;  /* 0x0000003c3ddb723e */ /* 0x000fe400048060db */
[----:B------:R-:W-:Y:S02]  /*6b80*/  LEA R204, R181, UR49, 0x3 ;  /* 0x00000031b5cc7c11 */ /* 0x000fe4000f8e18ff */
[----:B------:R-:W-:Y:S01]  /*6b90*/  @P6 SHF.L.U32 R221, R180, 0x1f, RZ ;  /* 0x0000001fb4dd6819 */ /* 0x000fe200000006ff */
[----:B------:R1:W-:Y:S01]  /*6ba0*/  STS.128 [R194+0x8010], R216 ;  /* 0x008010d8c2007388 */ /* 0x0003e20000000c00 */
[----:B------:R-:W-:Y:S01]  /*6bb0*/  @!PT LDS RZ, [RZ] ;  /* 0x00000000fffff984 */ /* 0x000fe20000000800 */
[----:B------:R-:W-:Y:S01]  /*6bc0*/  @!PT LDS RZ, [RZ] ;  /* 0x00000000fffff984 */ /* 0x000fe20000000800 */
[----:B------:R-:W-:Y:S01]  /*6bd0*/  @!PT LDS RZ, [RZ] ;  /* 0x00000000fffff984 */ /* 0x000fe20000000800 */
[----:B------:R-:W-:Y:S01]  /*6be0*/  @!PT LDS RZ, [RZ] ;  /* 0x00000000fffff984 */ /* 0x000fe20000000800 */
[----:B------:R2:W-:Y:S07]  /*6bf0*/  MEMBAR.ALL.CTA ;  /* 0x0000000000007992 */ /* 0x0005ee0000008000 */
[----:B--2---:R-:W2:Y:S02]  /*6c00*/  FENCE.VIEW.ASYNC.S ;  /* 0x00000000000073c6 */ /* 0x004ea40000000000 */
[----:B--2---:R-:W-:Y:S06]  /*6c10*/  BAR.SYNC.DEFER_BLOCKING 0x1, 0x80 ;  /* 0x0042000000007b1d */ /* 0x004fec0000010000 */
[----:B------:R-:W-:Y:S05]  /*6c20*/  @P0 BRA `(.L_x_97) ;  /* 0x0000000000280947 */ /* 0x000fea0003800000 */
[----:B------:R-:W-:Y:S02]  /*6c30*/  UIADD3 UR4, UPT, UPT, UR49, 0x8200, URZ ;  /* 0x0000820031047890 */ /* 0x000fe4000fffe0ff */
[----:B------:R-:W-:Y:S01]  /*6c40*/  UIADD3 UR6, UP0, UPT, UR52, 0x680, URZ ;  /* 0x0000068034067890 */ /* 0x000fe2000ff1e0ff */
[----:B------:R-:W-:Y:S03]  /*6c50*/  UMOV UR43, UR36 ;  /* 0x00000024002b7c82 */ /* 0x000fe60008000000 */
[----:B------:R-:W-:Y:S01]  /*6c60*/  MOV R188, UR4 ;  /* 0x0000000400bc7c02 */ /* 0x000fe20008000f00 */
[----:B------:R-:W-:Y:S03]  /*6c70*/  UIADD3.X UR7, UPT, UPT, URZ, UR53, URZ, UP0, !UPT ;  /* 0x00000035ff077290 */ /* 0x000fe600087fe4ff */
[----:B------:R-:W-:Y:S11]  /*6c80*/  R2UR UR40, R188 ;  /* 0x00000000bc2872ca */ /* 0x000ff600000e0000 */
[----:B------:R-:W-:Y:S02]  /*6c90*/  @!UPT UIADD3 URZ, UPT, UPT, URZ, URZ, URZ ;  /* 0x000000fffffff290 */ /* 0x000fe4000fffe0ff */
[----:B------:R2:W-:Y:S01]  /*6ca0*/  UTMASTG.3D [UR40], [UR6] ;  /* 0x00000028060073b5 */ /* 0x0005e20008010000 */
[----:B------:R0:W-:Y:S01]  /*6cb0*/  UTMACMDFLUSH ;  /* 0x00000000000079b7 */ /* 0x0001e20000000000 */
[----:B--2---:R-:W-:Y:S04]  /*6cc0*/  DEPBAR.LE SB0, 0x1 ;  /* 0x000080400000791a */ /* 0x004fe80000000000 */
.L_x_97:
[----:B------:R-:W-:Y:S05]  /*6cd0*/  BSYNC.RECONVERGENT B0 ;  /* 0x0000000000007941 */ /* 0x000fea0003800200 */
.L_x_96:
[----:B------:R-:W-:Y:S06]  /*6ce0*/  BAR.SYNC.DEFER_BLOCKING 0x1, 0x80 ;  /* 0x0042000000007b1d */ /* 0x000fec0000010000 */
[----:B------:R-:W2:Y:S01]  /*6cf0*/  @P6 SYNCS.PHASECHK.TRANS64.TRYWAIT P0, [R204+URZ+0x30], R221 ;  /* 0x000030ddcc0065a7 */ /* 0x000ea200080011ff */
[----:B------:R-:W-:Y:S01]  /*6d00*/  BSSY B1, `(.L_x_98) ;  /* 0x0000023000017945 */ /* 0x000fe20003800000 */
[----:B--2---:R-:W-:Y:S03]  /*6d10*/  @P6 SEL R196, RZ, 0x1, !P0 ;  /* 0x00000001ffc46807 */ /* 0x004fe60004000000 */
[----:B------:R-:W-:Y:S05]  /*6d20*/  @!P6 BRA `(.L_x_99) ;  /* 0x000000000080e947 */ /* 0x000fea0003800000 */
[----:B------:R-:W-:Y:S01]  /*6d30*/  ISETP.NE.AND P1, PT, R197, RZ, PT ;  /* 0x000000ffc500720c */ /* 0x000fe20003f25270 */
[----:B------:R-:W-:Y:S01]  /*6d40*/  BSSY B0, `(.L_x_100) ;  /* 0x000000a000007945 */ /* 0x000fe20003800000 */
[----:B------:R-:W-:Y:S11]  /*6d50*/  ISETP.NE.AND P0, PT, R196, RZ, PT ;  /* 0x000000ffc400720c */ /* 0x000ff60003f05270 */
[----:B------:R-:W-:Y:S04]  /*6d60*/  @P1 IMAD R0, R181, 0x2000, R186 ;  /* 0x00002000b5001824 */ /* 0x000fe800078e02ba */
[C---:B------:R-:W-:Y:S01]  /*6d70*/  @P1 IMAD.IADD R6, R0.reuse, 0x1, R199 ;  /* 0x0000000100061824 */ /* 0x040fe200078e02c7 */
[----:B------:R-:W-:Y:S03]  /*6d80*/  @P1 IADD3 R4, PT, PT, R0, R207, RZ ;  /* 0x000000cf00041210 */ /* 0x000fe60007ffe0ff */
[----:B------:R-:W-:Y:S01]  /*6d90*/  @P1 IMAD.IADD R2, R205, 0x1, R6 ;  /* 0x00000001cd021824 */ /* 0x000fe200078e0206 */
[----:B------:R-:W-:Y:S06]  /*6da0*/  @P0 BRA `(.L_x_101) ;  /* 0x00000000000c0947 */ /* 0x000fec0003800000 */
[----:B------:R-:W-:Y:S04]  /*6db0*/  SHF.L.U32 R3, R180, 0x1f, RZ ;  /* 0x0000001fb4037819 */ /* 0x000fe800000006ff */
[----:B------:R-:W2:Y:S02]  /*6dc0*/  SYNCS.PHASECHK.TRANS64.TRYWAIT P0, [R204+URZ+0x30], R3 ;  /* 0x00003003cc0075a7 */ /* 0x000ea400080011ff */
[----:B--2---:R-:W-:Y:S05]  /*6dd0*/  @!P0 BRA `(.L_x_102) ;  /* 0x0000004800b48947 */ /* 0x004fea0003800000 */
.L_x_101:
[----:B------:R-:W-:Y:S05]  /*6de0*/  BSYNC B0 ;  /* 0x0000000000007941 */ /* 0x000fea0003800000 */
.L_x_100:
[----:B------:R-:W-:Y:S01]  /*6df0*/  ISETP.NE.AND P0, PT, R197, RZ, PT ;  /* 0x000000ffc500720c */ /* 0x000fe20003f05270 */
[----:B--2---:R-:W-:Y:S02]  /*6e00*/  VIADD R204, R204, 0x50 ;  /* 0x00000050cccc7836 */ /* 0x004fe40000000000 */
[----:B------:R-:W-:Y:S02]  /*6e10*/  IMAD.U32 R3, RZ, RZ, UR37 ;  /* 0x00000025ff037e24 */ /* 0x000fe4000f8e00ff */
[----:B------:R-:W-:Y:S03]  /*6e20*/  VIADD R181, R181, 0x1 ;  /* 0x00000001b5b57836 */ /* 0x000fe60000000000 */
[----:B------:R-:W-:Y:S05]  /*6e30*/  PRMT R3, R3, 0x654, R204 ;  /* 0x0000065403037816 */ /* 0x000fea00000000cc */
[----:B------:R2:W3:Y:S04]  /*6e40*/  @P0 LDS.128 R148, [R0] ;  /* 0x0000000000940984 */ /* 0x0004e80000000c00 */
[----:B------:R2:W4:Y:S04]  /*6e50*/  @P0 LDS.128 R156, [R4+0x20] ;  /* 0x00002000049c0984 */ /* 0x0005280000000c00 */
        /* <DEDUP_REMOVED lines=9> */
[----:B------:R-:W-:Y:S01]  /*6ef0*/  SEL R181, R181, RZ, P0 ;  /* 0x000000ffb5b57207 */ /* 0x000fe20000000000 */
[----:B-----5:R5:W-:Y:S02]  /*6f00*/  SYNCS.ARRIVE.TRANS64.RED.A1T0 RZ, [R3+URZ], RZ ;  /* 0x000000ff03ff79a7 */ /* 0x020be400081004ff */
[----:B-----5:R-:W-:Y:S04]  /*6f10*/  SEL R3, RZ, 0x1, P0 ;  /* 0x00000001ff037807 */ /* 0x020fe80000000000 */
[----:B--234-:R-:W-:Y:S02]  /*6f20*/  LOP3.LUT R180, R180, R3, RZ, 0x3c, !PT ;  /* 0x00000003b4b47212 */ /* 0x01cfe400078e3cff */
.L_x_99:
[----:B------:R-:W-:Y:S05]  /*6f30*/  BSYNC B1 ;  /* 0x0000000000017941 */ /* 0x000fea0003800000 */
.L_x_98:
[----:B------:R-:W-:Y:S01]  /*6f40*/  VIADD R0, R80, 0x40 ;  /* 0x0000004050007836 */ /* 0x000fe20000000000 */
[----:B------:R-:W-:Y:S04]  /*6f50*/  BSSY.RECONVERGENT B6, `(.L_x_103) ;  /* 0x0000015000067945 */ /* 0x000fe80003800200 */
[----:B------:R-:W-:Y:S04]  /*6f60*/  SHF.R.U32.HI R0, RZ, 0x15, R0 ;  /* 0x00000015ff007819 */ /* 0x000fe80000011600 */
[----:B------:R-:W-:Y:S11]  /*6f70*/  LOP3.LUT P0, RZ, R0, 0x3, R173, 0x48, !PT ;  /* 0x0000000300ff7812 */ /* 0x000ff600078048ad */
[----:B------:R-:W-:Y:S02]  /*6f80*/  @!UPT UIADD3 URZ, UPT, UPT, URZ, URZ, URZ ;  /* 0x000000fffffff290 */ /* 0x000fe4000fffe0ff */
[----:B------:R-:W-:Y:S05]  /*6f90*/  @!P0 BRA `(.L_x_104) ;  /* 0x0000000000408947 */ /* 0x000fea0003800000 */
[----:B------:R-:W2:Y:S01]  /*6fa0*/  LDCU.64 UR8, c[0x4][0x78] ;  /* 0x01000f00ff0877ac */ /* 0x000ea20008000a00 */
[----:B------:R-:W-:Y:S01]  /*6fb0*/  MOV R3, 0x0 ;  /* 0x0000000000037802 */ /* 0x000fe20000000f00 */
[----:B------:R-:W-:Y:S02]  /*6fc0*/  HFMA2 R12, -RZ, RZ, 0, 5.9604644775390625e-08 ;  /* 0x00000001ff0c7431 */ /* 0x000fe400000001ff */
[----:B------:R-:W-:Y:S02]  /*6fd0*/  IMAD.MOV.U32 R8, RZ, RZ, 0x192 ;  /* 0x00000192ff087424 */ /* 0x000fe400078e00ff */
[----:B------:R-:W-:Y:S01]  /*6fe0*/  IMAD.MOV.U32 R13, RZ, RZ, RZ ;  /* 0x000000ffff0d7224 */ /* 0x000fe200078e00ff */
[----:B------:R-:W3:Y:S01]  /*6ff0*/  LDCU.64 UR6, c[0x4][0x80] ;  /* 0x01001000ff0677ac */ /* 0x000ee20008000a00 */
[----:B------:R-:W4:Y:S01]  /*7000*/  LDC.64 R2, c[0x4][R3] ;  /* 0x0100000003027b82 */ /* 0x000f220000000a00 */
[----:B------:R-:W5:Y:S01]  /*7010*/  LDCU.64 UR4, c[0x4][0x18] ;  /* 0x01000300ff0477ac */ /* 0x000f620008000a00 */
[----:B--2---:R-:W-:Y:S01]  /*7020*/  MOV R5, UR9 ;  /* 0x0000000900057c02 */ /* 0x004fe20008000f00 */
[----:B------:R-:W-:Y:S01]  /*7030*/  IMAD.U32 R4, RZ, RZ, UR8 ;  /* 0x00000008ff047e24 */ /* 0x000fe2000f8e00ff */
[----:B---3--:R-:W-:Y:S01]  /*7040*/  MOV R7, UR7 ;  /* 0x0000000700077c02 */ /* 0x008fe20008000f00 */
[----:B------:R-:W-:Y:S01]  /*7050*/  IMAD.U32 R6, RZ, RZ, UR6 ;  /* 0x00000006ff067e24 */ /* 0x000fe2000f8e00ff */
[----:B-----5:R-:W-:Y:S01]  /*7060*/  MOV R11, UR5 ;  /* 0x00000005000b7c02 */ /* 0x020fe20008000f00 */
[----:B------:R-:W-:Y:S02]  /*7070*/  IMAD.U32 R10, RZ, RZ, UR4 ;  /* 0x00000004ff0a7e24 */ /* 0x000fe4000f8e00ff */
[----:B------:R-:W-:Y:S07]  /*7080*/  LEPC R20, `(.L_x_104) ;  /* 0x000000001014794e */ /* 0x000fee0000000000 */
[----:B-1--4-:R-:W-:Y:S05]  /*7090*/  CALL.ABS.NOINC R2 ;  /* 0x0000000002007343 */ /* 0x012fea0003c00000 */
.L_x_104:
[----:B------:R-:W-:Y:S05]  /*70a0*/  BSYNC.RECONVERGENT B6 ;  /* 0x0000000000067941 */ /* 0x000fea0003800200 */
.L_x_103:
[----:B------:R-:W-:Y:S01]  /*70b0*/  F2FP.F16.E5M2.UNPACK_B R4, R149 ;  /* 0x00000095ff04723e */ /* 0x000fe200020004ff */
[----:B------:R-:W-:Y:S05]  /*70c0*/  WARPSYNC.ALL ;  /* 0x0000000000007948 */ /* 0x000fea0003800000 */
[----:B------:R-:W-:Y:S01]  /*70d0*/  R2UR UR4, R80 ;  /* 0x00000000500472ca */ /* 0x000fe200000e0000 */
[--C-:B------:R-:W-:Y:S01]  /*70e0*/  HADD2.F32 R88, -RZ, R4.reuse.H0_H0 ;  /* 0x20000004ff587230 */ /* 0x100fe20000004100 */
[-C--:B------:R-:W-:Y:S01]  /*70f0*/  F2FP.F16.E5M2.UNPACK_B R0, R148.reuse ;  /* 0x00000094ff00723e */ /* 0x080fe200020004ff */
[----:B------:R-:W-:Y:S01]  /*7100*/  HADD2.F32 R83, -RZ, R4.H1_H1 ;  /* 0x30000004ff537230 */ /* 0x000fe20000004100 */
[----:B------:R-:W-:Y:S01]  /*7110*/  F2FP.F16.E5M2.UNPACK_B R4, R151 ;  /* 0x00000097ff04723e */ /* 0x000fe200020004ff */
[----:B------:R-:W-:Y:S01]  /*7120*/  BSSY.RECONVERGENT B0, `(.L_x_105) ;  /* 0x0000116000007945 */ /* 0x000fe20003800200 */
[----:B------:R-:W-:Y:S01]  /*7130*/  F2FP.F16.E5M2.UNPACK_B R3, R148.H1 ;  /* 0x00000094ff03723e */ /* 0x000fe200030004ff */
[--C-:B------:R-:W-:Y:S01]  /*7140*/  HADD2.F32 R2, -RZ, R0.reuse.H0_H0 ;  /* 0x20000000ff027230 */ /* 0x100fe20000004100 */
[----:B-1----:R-:W-:Y:S01]  /*7150*/  F2FP.F16.E5M2.UNPACK_B R135, R162 ;  /* 0x000000a2ff87723e */ /* 0x002fe200020004ff */
[----:B------:R-:W-:Y:S01]  /*7160*/  HADD2.F32 R82, -RZ, R0.H1_H1 ;  /* 0x30000000ff527230 */ /* 0x000fe20000004100 */
[----:B------:R-:W-:Y:S01]  /*7170*/  F2FP.F16.E5M2.UNPACK_B R0, R149.H1 ;  /* 0x00000095ff00723e */ /* 0x000fe200030004ff */
[--C-:B------:R-:W-:Y:S01]  /*7180*/  HADD2.F32 R84, -RZ, R3.reuse.H0_H0 ;  /* 0x20000003ff547230 */ /* 0x100fe20000004100 */
[----:B------:R-:W-:Y:S01]  /*7190*/  F2FP.F16.E5M2.UNPACK_B R125, R159.H1 ;  /* 0x0000009fff7d723e */ /* 0x000fe200030004ff */
[----:B------:R-:W-:Y:S01]  /*71a0*/  HADD2.F32 R86, -RZ, R3.H1_H1 ;  /* 0x30000003ff567230 */ /* 0x000fe20000004100 */
[-C--:B------:R-:W-:Y:S01]  /*71b0*/  F2FP.F16.E5M2.UNPACK_B R3, R150.reuse ;  /* 0x00000096ff03723e */ /* 0x080fe200020004ff */
[--C-:B------:R-:W-:Y:S01]  /*71c0*/  HADD2.F32 R90, -RZ, R0.reuse.H0_H0 ;  /* 0x20000000ff5a7230 */ /* 0x100fe20000004100 */
[----:B------:R-:W-:Y:S01]  /*71d0*/  ISETP.NE.AND P0, PT, R189, RZ, PT ;  /* 0x000000ffbd00720c */ /* 0x000fe20003f05270 */
[----:B------:R-:W-:Y:S01]  /*71e0*/  HADD2.F32 R85, -RZ, R0.H1_H1 ;  /* 0x30000000ff557230 */ /* 0x000fe20000004100 */
[----:B------:R-:W-:Y:S01]  /*71f0*/  F2FP.F16.E5M2.UNPACK_B R0, R150.H1 ;  /* 0x00000096ff00723e */ /* 0x000fe200030004ff */
[--C-:B------:R-:W-:Y:S01]  /*7200*/  HADD2.F32 R92, -RZ, R3.reuse.H0_H0 ;  /* 0x20000003ff5c7230 */ /* 0x100fe20000004100 */
[----:B------:R-:W-:Y:S01]  /*7210*/  ISETP.NE.AND P6, PT, R198, RZ, PT ;  /* 0x000000ffc600720c */ /* 0x000fe20003fc5270 */
[----:B------:R-:W-:Y:S01]  /*7220*/  HADD2.F32 R87, -RZ, R3.H1_H1 ;  /* 0x30000003ff577230 */ /* 0x000fe20000004100 */
[----:B------:R-:W-:Y:S01]  /*7230*/  F2FP.F16.E5M2.UNPACK_B R3, R151.H1 ;  /* 0x00000097ff03723e */ /* 0x000fe200030004ff */
[--C-:B------:R-:W-:Y:S02]  /*7240*/  HADD2.F32 R94, -RZ, R0.reuse.H0_H0 ;  /* 0x20000000ff5e7230 */ /* 0x100fe40000004100 */
[----:B------:R-:W-:Y:S01]  /*7250*/  HADD2.F32 R89, -RZ, R0.H1_H1 ;  /* 0x30000000ff597230 */ /* 0x000fe20000004100 */
[-C--:B------:R-:W-:Y:S01]  /*7260*/  F2FP.F16.E5M2.UNPACK_B R0, R152.reuse ;  /* 0x00000098ff00723e */ /* 0x080fe200020004ff */
[--C-:B------:R-:W-:Y:S02]  /*7270*/  HADD2.F32 R96, -RZ, R4.reuse.H0_H0 ;  /* 0x20000004ff607230 */ /* 0x100fe40000004100 */
[----:B------:R-:W-:Y:S01]  /*7280*/  HADD2.F32 R91, -RZ, R4.H1_H1 ;  /* 0x30000004ff5b7230 */ /* 0x000fe20000004100 */
[-C--:B------:R-:W-:Y:S01]  /*7290*/  F2FP.F16.E5M2.UNPACK_B R4, R153.reuse ;  /* 0x00000099ff04723e */ /* 0x080fe200020004ff */
[--C-:B------:R-:W-:Y:S02]  /*72a0*/  HADD2.F32 R100, -RZ, R0.reuse.H0_H0 ;  /* 0x20000000ff647230 */ /* 0x100fe40000004100 */
[----:B------:R-:W-:Y:S01]  /*72b0*/  HADD2.F32 R95, -RZ, R0.H1_H1 ;  /* 0x30000000ff5f7230 */ /* 0x000fe20000004100 */
[----:B------:R-:W-:Y:S01]  /*72c0*/  F2FP.F16.E5M2.UNPACK_B R0, R153.H1 ;  /* 0x00000099ff00723e */ /* 0x000fe200030004ff */
[--C-:B------:R-:W-:Y:S02]  /*72d0*/  HADD2.F32 R98, -RZ, R3.reuse.H0_H0 ;  /* 0x20000003ff627230 */ /* 0x100fe40000004100 */
[----:B------:R-:W-:Y:S01]  /*72e0*/  HADD2.F32 R93, -RZ, R3.H1_H1 ;  /* 0x30000003ff5d7230 */ /* 0x000fe20000004100 */
[----:B------:R-:W-:Y:S01]  /*72f0*/  F2FP.F16.E5M2.UNPACK_B R3, R152.H1 ;  /* 0x00000098ff03723e */ /* 0x000fe200030004ff */
[--C-:B------:R-:W-:Y:S02]  /*7300*/  HADD2.F32 R106, -RZ, R0.reuse.H0_H0 ;  /* 0x20000000ff6a7230 */ /* 0x100fe40000004100 */
[----:B------:R-:W-:Y:S01]  /*7310*/  HADD2.F32 R101, -RZ, R0.H1_H1 ;  /* 0x30000000ff657230 */ /* 0x000fe20000004100 */
[-C--:B------:R-:W-:Y:S01]  /*7320*/  F2FP.F16.E5M2.UNPACK_B R0, R154.reuse.H1 ;  /* 0x0000009aff00723e */ /* 0x080fe200030004ff */
[--C-:B------:R-:W-:Y:S02]  /*7330*/  HADD2.F32 R104, -RZ, R4.reuse.H0_H0 ;  /* 0x20000004ff687230 */ /* 0x100fe40000004100 */
[----:B------:R-:W-:Y:S01]  /*7340*/  HADD2.F32 R99, -RZ, R4.H1_H1 ;  /* 0x30000004ff637230 */ /* 0x000fe20000004100 */
[----:B------:R-:W-:Y:S01]  /*7350*/  F2FP.F16.E5M2.UNPACK_B R4, R155 ;  /* 0x0000009bff04723e */ /* 0x000fe200020004ff */
[--C-:B------:R-:W-:Y:S02]  /*7360*/  HADD2.F32 R102, -RZ, R3.reuse.H0_H0 ;  /* 0x20000003ff667230 */ /* 0x100fe40000004100 */
[----:B------:R-:W-:Y:S01]  /*7370*/  HADD2.F32 R97, -RZ, R3.H1_H1 ;  /* 0x30000003ff617230 */ /* 0x000fe20000004100 */
[----:B------:R-:W-:Y:S01]  /*7380*/  F2FP.F16.E5M2.UNPACK_B R3, R154 ;  /* 0x0000009aff03723e */ /* 0x000fe200020004ff */
[--C-:B------:R-:W-:Y:S02]  /*7390*/  HADD2.F32 R110, -RZ, R0.reuse.H0_H0 ;  /* 0x20000000ff6e7230 */ /* 0x100fe40000004100 */
[----:B------:R-:W-:Y:S01]  /*73a0*/  HADD2.F32 R105, -RZ, R0.H1_H1 ;  /* 0x30000000ff697230 */ /* 0x000fe20000004100 */
[-C--:B------:R-:W-:Y:S01]  /*73b0*/  F2FP.F16.E5M2.UNPACK_B R0, R156.reuse ;  /* 0x0000009cff00723e */ /* 0x080fe200020004ff */
[--C-:B------:R-:W-:Y:S02]  /*73c0*/  HADD2.F32 R112, -RZ, R4.reuse.H0_H0 ;  /* 0x20000004ff707230 */ /* 0x100fe40000004100 */
[----:B------:R-:W-:Y:S01]  /*73d0*/  HADD2.F32 R107, -RZ, R4.H1_H1 ;  /* 0x30000004ff6b7230 */ /* 0x000fe20000004100 */
[----:B------:R-:W-:Y:S01]  /*73e0*/  F2FP.F16.E5M2.UNPACK_B R4, R157 ;  /* 0x0000009dff04723e */ /* 0x000fe200020004ff */
[--C-:B------:R-:W-:Y:S02]  /*73f0*/  HADD2.F32 R108, -RZ, R3.reuse.H0_H0 ;  /* 0x20000003ff6c7230 */ /* 0x100fe40000004100 */
[----:B------:R-:W-:Y:S01]  /*7400*/  HADD2.F32 R103, -RZ, R3.H1_H1 ;  /* 0x30000003ff677230 */ /* 0x000fe20000004100 */
[----:B------:R-:W-:Y:S01]  /*7410*/  F2FP.F16.E5M2.UNPACK_B R3, R155.H1 ;  /* 0x0000009bff03723e */ /* 0x000fe200030004ff */
[--C-:B------:R-:W-:Y:S02]  /*7420*/  HADD2.F32 R116, -RZ, R0.reuse.H0_H0 ;  /* 0x20000000ff747230 */ /* 0x100fe40000004100 */
[----:B------:R-:W-:Y:S01]  /*7430*/  HADD2.F32 R111, -RZ, R0.H1_H1 ;  /* 0x30000000ff6f7230 */ /* 0x000fe20000004100 */
[----:B------:R-:W-:Y:S01]  /*7440*/  F2FP.F16.E5M2.UNPACK_B R0, R156.H1 ;  /* 0x0000009cff00723e */ /* 0x000fe200030004ff */
[--C-:B------:R-:W-:Y:S02]  /*7450*/  HADD2.F32 R120, -RZ, R4.reuse.H0_H0 ;  /* 0x20000004ff787230 */ /* 0x100fe40000004100 */
[----:B------:R-:W-:Y:S02]  /*7460*/  HADD2.F32 R115, -RZ, R4.H1_H1 ;  /* 0x30000004ff737230 */ /* 0x000fe40000004100 */
[--C-:B------:R-:W-:Y:S01]  /*7470*/  HADD2.F32 R114, -RZ, R3.reuse.H0_H0 ;  /* 0x20000003ff727230 */ /* 0x100fe20000004100 */
[----:B------:R-:W1:Y:S01]  /*7480*/  LDTM.x64 R4, tmem[UR4+0x40] ;  /* 0x00004004000479ee */ /* 0x000e620008340000 */
[----:B------:R-:W-:Y:S01]  /*7490*/  HADD2.F32 R109, -RZ, R3.H1_H1 ;  /* 0x30000003ff6d7230 */ /* 0x000fe20000004100 */
[----:B------:R-:W-:Y:S01]  /*74a0*/  F2FP.F16.E5M2.UNPACK_B R3, R157.H1 ;  /* 0x0000009dff03723e */ /* 0x000fe200030004ff */
        /* <DEDUP_REMOVED lines=14> */
[----:B------:R-:W-:Y:S01]  /*7590*/  F2FP.F16.E5M2.UNPACK_B R0, R160.H1 ;  /* 0x000000a0ff00723e */ /* 0x000fe200030004ff */
[--C-:B------:R-:W-:Y:S02]  /*75a0*/  HADD2.F32 R132, -RZ, R3.reuse.H0_H0 ;  /* 0x20000003ff847230 */ /* 0x100fe40000004100 */
[C---:B-1----:R-:W-:Y:S01]  /*75b0*/  FMUL R7, R78.reuse, R7 ;  /* 0x000000074e077220 */ /* 0x042fe20000400000 */
        /* <DEDUP_REMOVED lines=10> */
[C---:B------:R-:W-:Y:S01]  /*7660*/  FMUL R0, R78.reuse, R4 ;  /* 0x000000044e007220 */ /* 0x040fe20000400000 */
[--C-:B------:R-:W-:Y:S01]  /*7670*/  HADD2.F32 R140, -RZ, R135.reuse.H0_H0 ;  /* 0x20000087ff8c7230 */ /* 0x100fe20000004100 */
[----:B------:R-:W-:Y:S01]  /*7680*/  F2FP.F16.E5M2.UNPACK_B R4, R163 ;  /* 0x000000a3ff04723e */ /* 0x000fe200020004ff */
[----:B------:R-:W-:Y:S02]  /*7690*/  HADD2.F32 R135, -RZ, R135.H1_H1 ;  /* 0x30000087ff877230 */ /* 0x000fe40000004100 */
[C---:B------:R-:W-:Y:S01]  /*76a0*/  FFMA R0, R81.reuse, R2, R0 ;  /* 0x0000000251007223 */ /* 0x040fe20000000000 */
[C---:B------:R-:W-:Y:S01]  /*76b0*/  FMUL R2, R78.reuse, R5 ;  /* 0x000000054e027220 */ /* 0x040fe20000400000 */
[--C-:B------:R-:W-:Y:S01]  /*76c0*/  HADD2.F32 R142, -RZ, R3.reuse.H0_H0 ;  /* 0x20000003ff8e7230 */ /* 0x100fe20000004100 */
[----:B------:R-:W-:Y:S01]  /*76d0*/  F2FP.F16.E5M2.UNPACK_B R5, R163.H1 ;  /* 0x000000a3ff05723e */ /* 0x000fe200030004ff */
[----:B------:R-:W-:Y:S02]  /*76e0*/  HADD2.F32 R137, -RZ, R3.H1_H1 ;  /* 0x30000003ff897230 */ /* 0x000fe40000004100 */
[C---:B------:R-:W-:Y:S01]  /*76f0*/  FFMA R2, R81.reuse, R82, R2 ;  /* 0x0000005251027223 */ /* 0x040fe20000000002 */
[--C-:B------:R-:W-:Y:S02]  /*7700*/  HADD2.F32 R82, -RZ, R4.reuse.H0_H0 ;  /* 0x20000004ff527230 */ /* 0x100fe40000004100 */
[C---:B------:R-:W-:Y:S01]  /*7710*/  FMUL R3, R78.reuse, R6 ;  /* 0x000000064e037220 */ /* 0x040fe20000400000 */
[----:B------:R-:W-:Y:S02]  /*7720*/  HADD2.F32 R139, -RZ, R4.H1_H1 ;  /* 0x30000004ff8b7230 */ /* 0x000fe40000004100 */
[C---:B------:R-:W-:Y:S01]  /*7730*/  FMUL R4, R78.reuse, R9 ;  /* 0x000000094e047220 */ /* 0x040fe20000400000 */
[--C-:B------:R-:W-:Y:S02]  /*7740*/  HADD2.F32 R141, -RZ, R5.reuse.H1_H1 ;  /* 0x30000005ff8d7230 */ /* 0x100fe40000004100 */
[C---:B------:R-:W-:Y:S01]  /*7750*/  FFMA R3, R81.reuse, R84, R3 ;  /* 0x0000005451037223 */ /* 0x040fe20000000003 */
[----:B------:R-:W-:Y:S01]  /*7760*/  FFMA R7, R81, R86, R7 ;  /* 0x0000005651077223 */ /* 0x000fe20000000007 */
[----:B------:R-:W-:Y:S02]  /*7770*/  HADD2.F32 R84, -RZ, R5.H0_H0 ;  /* 0x20000005ff547230 */ /* 0x000fe40000004100 */
[C---:B------:R-:W-:Y:S01]  /*7780*/  FMUL R5, R78.reuse, R10 ;  /* 0x0000000a4e057220 */ /* 0x040fe20000400000 */
[C---:B------:R-:W-:Y:S01]  /*7790*/  FMUL R6, R78.reuse, R11 ;  /* 0x0000000b4e067220 */ /* 0x040fe20000400000 */
[C---:B------:R-:W-:Y:S01]  /*77a0*/  FMUL R11, R78.reuse, R16 ;  /* 0x000000104e0b7220 */ /* 0x040fe20000400000 */
[----:B------:R-:W-:Y:S01]  /*77b0*/  F2FP.SATFINITE.E5M2.F32.PACK_AB_MERGE_C R143, R7, R3, RZ ;  /* 0x00000003078f723e */ /* 0x000fe200048060ff */
[C---:B------:R-:W-:Y:S01]  /*77c0*/  FMUL R3, R78.reuse, R8 ;  /* 0x000000084e037220 */ /* 0x040fe20000400000 */
[C---:B------:R-:W-:Y:S01]  /*77d0*/  FMUL R7, R78.reuse, R12 ;  /* 0x0000000c4e077220 */ /* 0x040fe20000400000 */
[C---:B------:R-:W-:Y:S01]  /*77e0*/  FMUL R8, R78.reuse, R13 ;  /* 0x0000000d4e087220 */ /* 0x040fe20000400000 */
[C---:B------:R-:W-:Y:S01]  /*77f0*/  FMUL R12, R78.reuse, R17 ;  /* 0x000000114e0c7220 */ /* 0x040fe20000400000 */
[C---:B------:R-:W-:Y:S01]  /*7800*/  FFMA R3, R81.reuse, R88, R3 ;  /* 0x0000005851037223 */ /* 0x040fe20000000003 */
[C---:B------:R-:W-:Y:S01]  /*7810*/  FFMA R4, R81.reuse, R83, R4 ;  /* 0x0000005351047223 */ /* 0x040fe20000000004 */
[C---:B------:R-:W-:Y:S01]  /*7820*/  FFMA R5, R81.reuse, R90, R5 ;  /* 0x0000005a51057223 */ /* 0x040fe20000000005 */
[C---:B------:R-:W-:Y:S01]  /*7830*/  FFMA R6, R81.reuse, R85, R6 ;  /* 0x0000005551067223 */ /* 0x040fe20000000006 */
[C---:B------:R-:W-:Y:S01]  /*7840*/  FFMA R7, R81.reuse, R92, R7 ;  /* 0x0000005c51077223 */ /* 0x040fe20000000007 */
[C---:B------:R-:W-:Y:S01]  /*7850*/  FFMA R8, R81.reuse, R87, R8 ;  /* 0x0000005751087223 */ /* 0x040fe20000000008 */
[C---:B------:R-:W-:Y:S01]  /*7860*/  FMUL R16, R78.reuse, R21 ;  /* 0x000000154e107220 */ /* 0x040fe20000400000 */
[----:B------:R-:W-:Y:S01]  /*7870*/  FMUL R9, R78, R14 ;  /* 0x0000000e4e097220 */ /* 0x000fe20000400000 */
[----:B------:R-:W-:Y:S01]  /*7880*/  F2FP.SATFINITE.E5M2.F32.PACK_AB_MERGE_C R5, R6, R5, RZ ;  /* 0x000000050605723e */ /* 0x000fe200048060ff */
[C---:B------:R-:W-:Y:S01]  /*7890*/  FMUL R10, R78.reuse, R15 ;  /* 0x0000000f4e0a7220 */ /* 0x040fe20000400000 */
[C---:B------:R-:W-:Y:S01]  /*78a0*/  FMUL R15, R78.reuse, R20 ;  /* 0x000000144e0f7220 */ /* 0x040fe20000400000 */
[C---:B------:R-:W-:Y:S01]  /*78b0*/  FFMA R9, R81.reuse, R94, R9 ;  /* 0x0000005e51097223 */ /* 0x040fe20000000009 */
[C---:B------:R-:W-:Y:S01]  /*78c0*/  FMUL R20, R78.reuse, R25 ;  /* 0x000000194e147220 */ /* 0x040fe20000400000 */
[C---:B------:R-:W-:Y:S01]  /*78d0*/  FFMA R10, R81.reuse, R89, R10 ;  /* 0x00000059510a7223 */ /* 0x040fe2000000000a */
[C---:B------:R-:W-:Y:S01]  /*78e0*/  FFMA R11, R81.reuse, R96, R11 ;  /* 0x00000060510b7223 */ /* 0x040fe2000000000b */
[C---:B------:R-:W-:Y:S01]  /*78f0*/  FFMA R12, R81.reuse, R91, R12 ;  /* 0x0000005b510c7223 */ /* 0x040fe2000000000c */
[C---:B------:R-:W-:Y:S01]  /*7900*/  FMUL R13, R78.reuse, R18 ;  /* 0x000000124e0d7220 */ /* 0x040fe20000400000 */
[----:B------:R-:W-:Y:S01]  /*7910*/  FMUL R14, R78, R19 ;  /* 0x000000134e0e7220 */ /* 0x000fe20000400000 */
[----:B------:R-:W-:Y:S01]  /*7920*/  F2FP.SATFINITE.E5M2.F32.PACK_AB_MERGE_C R9, R10, R9, RZ ;  /* 0x000000090a09723e */ /* 0x000fe200048060ff */
[C---:B------:R-:W-:Y:S01]  /*7930*/  FMUL R19, R78.reuse, R24 ;  /* 0x000000184e137220 */ /* 0x040fe20000400000 */
        /* <DEDUP_REMOVED lines=17> */
[----:B------:R-:W-:Y:S01]  /*7a50*/  FMUL R27, R78, R32 ;  /* 0x000000204e1b7220 */ /* 0x000fe20000400000 */
[C---:B------:R-:W-:Y:S01]  /*7a60*/  FFMA R21, R81.reuse, R106, R21 ;  /* 0x0000006a51157223 */ /* 0x040fe20000000015 */
[C---:B------:R-:W-:Y:S01]  /*7a70*/  FFMA R22, R81.reuse, R101, R22 ;  /* 0x0000006551167223 */ /* 0x040fe20000000016 */
[----:B------:R-:W-:Y:S01]  /*7a80*/  F2FP.SATFINITE.E5M2.F32.PACK_AB_MERGE_C R16, R16, R15, R17 ;  /* 0x0000000f1010723e */ /* 0x000fe20004806011 */
[C---:B------:R-:W-:Y:S01]  /*7a90*/  FFMA R23, R81.reuse, R108, R23 ;  /* 0x0000006c51177223 */ /* 0x040fe20000000017 */
[C---:B------:R-:W-:Y:S01]  /*7aa0*/  FFMA R24, R81.reuse, R103, R24 ;  /* 0x0000006751187223 */ /* 0x040fe20000000018 */
[----:B------:R-:W-:Y:S01]  /*7ab0*/  FMUL R32, R78, R37 ;  /* 0x000000254e207220 */ /* 0x000fe20000400000 */
[----:B------:R-:W-:Y:S01]  /*7ac0*/  F2FP.SATFINITE.E5M2.F32.PACK_AB_MERGE_C R21, R22, R21, RZ ;  /* 0x000000151615723e */ /* 0x000fe200048060ff */
[C---:B------:R-:W-:Y:S01]  /*7ad0*/  FMUL R25, R78.reuse, R30 ;  /* 0x0000001e4e197220 */ /* 0x040fe20000400000 */
[C---:B------:R-:W-:Y:S01]  /*7ae0*/  FMUL R26, R78.reuse, R31 ;  /* 0x0000001f4e1a7220 */ /* 0x040fe20000400000 */
[----:B------:R-:W-:Y:S01]  /*7af0*/  FMUL R31, R78, R36 ;  /* 0x000000244e1f7220 */ /* 0x000fe20000400000 */
[----:B------:R-:W-:Y:S01]  /*7b00*/  F2FP.SATFINITE.E5M2.F32.PACK_AB_MERGE_C R17, R20, R19, R21 ;  /* 0x000000131411723e */ /* 0x000fe20004806015 */
        /* <DEDUP_REMOVED lines=8> */
[----:B------:R-:W-:Y:S01]  /*7b90*/  FMUL R35, R78, R40 ;  /* 0x000000284e237220 */ /* 0x000fe20000400000 */
[C---:B------:R-:W-:Y:S01]  /*7ba0*/  FFMA R29, R81.reuse, R114, R29 ;  /* 0x00000072511d7223 */ /* 0x040fe2000000001d */
[----:B------:R-:W-:Y:S01]  /*7bb0*/  F2FP.SATFINITE.E5M2.F32.PACK_AB_MERGE_C R18, R24, R23, R18 ;  /* 0x000000171812723e */ /* 0x000fe20004806012 */
        /* <DEDUP_REMOVED lines=22> */
[C---:B------:R-:W-:Y:S01]  /*7d20*/  FMUL R41, R78.reuse, R46 ;  /* 0x0000002e4e297220 */ /* 0x040fe20000400000 */
[C---:B------:R-:W-:Y:S01]  /*7d30*/  FMUL R42, R78.reuse, R47 ;  /* 0x0000002f4e2a7220 */ /* 0x040fe20000400000 */
[C---:B------:R-:W-:Y:S01]  /*7d40*/  FFMA R40, R81.reuse, R119, R40 ;  /* 0x0000007751287223 */ /* 0x040fe20000000028 */
[--C-:B------:R-:W-:Y:S02]  /*7d50*/  HADD2.F32 R130, -RZ, R125.reuse.H0_H0 ;  /* 0x2000007dff827230 */ /* 0x100fe40000004100 */
[C---:B------:R-:W-:Y:S01]  /*7d60*/  FFMA R41, R81.reuse, R126, R41 ;  /* 0x0000007e51297223 */ /* 0x040fe20000000029 */
[----:B------:R-:W-:Y:S02]  /*7d70*/  HADD2.F32 R125, -RZ, R125.H1_H1 ;  /* 0x3000007dff7d7230 */ /* 0x000fe40000004100 */
[C---:B------:R-:W-:Y:S01]  /*7d80*/  FMUL R45, R78.reuse, R50 ;  /* 0x000000324e2d7220 */ /* 0x040fe20000400000 */
[C---:B------:R-:W-:Y:S01]  /*7d90*/  FFMA R42, R81.reuse, R121, R42 ;  /* 0x00000079512a7223 */ /* 0x040fe2000000002a */
[C---:B------:R-:W-:Y:S01]  /*7da0*/  FMUL R46, R78.reuse, R51 ;  /* 0x000000334e2e7220 */ /* 0x040fe20000400000 */
[C---:B------:R-:W-:Y:S01]  /*7db0*/  FFMA R43, R81.reuse, R128, R43 ;  /* 0x00000080512b7223 */ /* 0x040fe2000000002b */
[C---:B------:R-:W-:Y:S01]  /*7dc0*/  FMUL R47, R78.reuse, R52 ;  /* 0x000000344e2f7220 */ /* 0x040fe20000400000 */
        /* <DEDUP_REMOVED lines=10> */
[C---:B------:R-:W-:Y:S01]  /*7e70*/  FFMA R45, R81.reuse, R130, R45 ;  /* 0x00000082512d7223 */ /* 0x040fe2000000002d */
[C---:B------:R-:W-:Y:S01]  /*7e80*/  FMUL R59, R78.reuse, R64 ;  /* 0x000000404e3b7220 */ /* 0x040fe20000400000 */
[C---:B------:R-:W-:Y:S01]  /*7e90*/  FMUL R60, R78.reuse, R65 ;  /* 0x000000414e3c7220 */ /* 0x040fe20000400000 */
[C---:B------:R-:W-:Y:S01]  /*7ea0*/  FMUL R61, R78.reuse, R66 ;  /* 0x000000424e3d7220 */ /* 0x040fe20000400000 */
[----:B------:R-:W-:Y:S01]  /*7eb0*/  FMUL R62, R78, R67 ;  /* 0x000000434e3e7220 */ /* 0x000fe20000400000 */
[C---:B------:R-:W-:Y:S01]  /*7ec0*/  FFMA R46, R81.reuse, R125, R46 ;  /* 0x0000007d512e7223 */ /* 0x040fe2000000002e */
[----:B------:R-:W-:Y:S01]  /*7ed0*/  F2FP.SATFINITE.E5M2.F32.PACK_AB_MERGE_C R64, R2, R0, R143 ;  /* 0x000000000240723e */ /* 0x000fe2000480608f */
[C---:B------:R-:W-:Y:S01]  /*7ee0*/  FFMA R47, R81.reuse, R132, R47 ;  /* 0x00000084512f7223 */ /* 0x040fe2000000002f */
[----:B------:R-:W-:Y:S01]  /*7ef0*/  F2FP.SATFINITE.E5M2.F32.PACK_AB_MERGE_C R65, R4, R3, R5 ;  /* 0x000000030441723e */ /* 0x000fe20004806005 */
[C---:B------:R-:W-:Y:S01]  /*7f00*/  FFMA R48, R81.reuse, R127, R48 ;  /* 0x0000007f51307223 */ /* 0x040fe20000000030 */
[----:B------:R-:W-:Y:S01]  /*7f10*/  F2FP.SATFINITE.E5M2.F32.PACK_AB_MERGE_C R66, R8, R7, R9 ;  /* 0x000000070842723e */ /* 0x000fe20004806009 */
[C---:B------:R-:W-:Y:S01]  /*7f20*/  FFMA R49, R81.reuse, R134, R49 ;  /* 0x0000008651317223 */ /* 0x040fe20000000031 */
[----:B------:R-:W-:Y:S01]  /*7f30*/  F2FP.SATFINITE.E5M2.F32.PACK_AB_MERGE_C R67, R12, R11, R13 ;  /* 0x0000000b0c43723e */ /* 0x000fe2000480600d */
[----:B------:R-:W-:Y:S01]  /*7f40*/  FMUL R53, R78, R58 ;  /* 0x0000003a4e357220 */ /* 0x000fe20000400000 */
[C---:B------:R-:W-:Y:S01]  /*7f50*/  FFMA R50, R81.reuse, R129, R50 ;  /* 0x0000008151327223 */ /* 0x040fe20000000032 */
[C---:B------:R-:W-:Y:S01]  /*7f60*/  FFMA R51, R81.reuse, R136, R51 ;  /* 0x0000008851337223 */ /* 0x040fe20000000033 */
[C---:B------:R-:W-:Y:S01]  /*7f70*/  FFMA R52, R81.reuse, R131, R52 ;  /* 0x0000008351347223 */ /* 0x040fe20000000034 */
[----:B------:R1:W-:Y:S01]  /*7f80*/  STS.128 [R172+UR49+0xa200], R64 ;  /* 0x00a20040ac007988 */ /* 0x0003e20008000c31 */
[C---:B------:R-:W-:Y:S01]  /*7f90*/  FFMA R53, R81.reuse, R138, R53 ;  /* 0x0000008a51357223 */ /* 0x040fe20000000035 */
[----:B------:R-:W-:Y:S01]  /*7fa0*/  F2FP.SATFINITE.E5M2.F32.PACK_AB_MERGE_C R37, R38, R37, RZ ;  /* 0x000000252625723e */ /* 0x000fe200048060ff */
[C---:B------:R-:W-:Y:S01]  /*7fb0*/  FFMA R54, R81.reuse, R133, R54 ;  /* 0x0000008551367223 */ /* 0x040fe20000000036 */
[----:B------:R-:W-:Y:S01]  /*7fc0*/  FMUL R58, R78, R63 ;  /* 0x0000003f4e3a7220 */ /* 0x000fe20000400000 */
[C---:B------:R-:W-:Y:S01]  /*7fd0*/  FFMA R55, R81.reuse, R140, R55 ;  /* 0x0000008c51377223 */ /* 0x040fe20000000037 */
[C---:B------:R-:W-:Y:S01]  /*7fe0*/  FFMA R56, R81.reuse, R135, R56 ;  /* 0x0000008751387223 */ /* 0x040fe20000000038 */
[C---:B------:R-:W-:Y:S01]  /*7ff0*/  FFMA R57, R81.reuse, R142, R57 ;  /* 0x0000008e51397223 */ /* 0x040fe20000000039 */
[----:B------:R1:W-:Y:S01]  /*8000*/  STS.128 [R192+0xa010], R16 ;  /* 0x00a01010c0007388 */ /* 0x0003e20000000c00 */
[----:B------:R-:W-:Y:S01]  /*8010*/  F2FP.SATFINITE.E5M2.F32.PACK_AB_MERGE_C R33, R36, R35, R37 ;  /* 0x000000232421723e */ /* 0x000fe20004806025 */
[C---:B------:R-:W-:Y:S01]  /*8020*/  FFMA R58, R81.reuse, R137, R58 ;  /* 0x00000089513a7223 */ /* 0x040fe2000000003a */
[----:B------:R-:W-:Y:S01]  /*8030*/  F2FP.SATFINITE.E5M2.F32.PACK_AB_MERGE_C R34, R42, R41, RZ ;  /* 0x000000292a22723e */ /* 0x000fe200048060ff */
[C---:B------:R-:W-:Y:S01]  /*8040*/  FFMA R59, R81.reuse, R82, R59 ;  /* 0x00000052513b7223 */ /* 0x040fe2000000003b */
[----:B------:R-:W-:Y:S01]  /*8050*/  F2FP.SATFINITE.E5M2.F32.PACK_AB_MERGE_C R35, R46, R45, RZ ;  /* 0x0000002d2e23723e */ /* 0x000fe200048060ff */
        /* <DEDUP_REMOVED lines=25> */
[----:B------:R-:W-:Y:S02]  /*81f0*/  UIADD3 UR8, UP0, UPT, UR52, 0x680, URZ ;  /* 0x0000068034087890 */ /* 0x000fe4000ff1e0ff */
[----:B------:R-:W-:Y:S02]  /*8200*/  UIADD3 UR5, UPT, UPT, UR41, 0x40, URZ ;  /* 0x0000004029057890 */ /* 0x000fe4000fffe0ff */
[----:B------:R-:W-:Y:S02]  /*8210*/  UIADD3 UR4, UPT, UPT, UR49, 0xa200, URZ ;  /* 0x0000a20031047890 */ /* 0x000fe4000fffe0ff */
[----:B------:R-:W-:Y:S01]  /*8220*/  UIADD3.X UR9, UPT, UPT, URZ, UR53, URZ, UP0, !UPT ;  /* 0x00000035ff097290 */ /* 0x000fe200087fe4ff */
[----:B------:R-:W-:Y:S01]  /*8230*/  UMOV UR6, UR42 ;  /* 0x0000002a00067c82 */ /* 0x000fe20008000000 */
[----:B------:R-:W-:Y:S07]  /*8240*/  UMOV UR7, UR36 ;  /* 0x0000002400077c82 */ /* 0x000fee0008000000 */
[----:B------:R2:W-:Y:S01]  /*8250*/  UTMASTG.3D [UR4], [UR8] ;  /* 0x00000004080073b5 */ /* 0x0005e20008010000 */
[----:B------:R0:W-:Y:S01]  /*8260*/  UTMACMDFLUSH ;  /* 0x00000000000079b7 */ /* 0x0001e20000000000 */
[----:B--2---:R-:W-:Y:S04]  /*8270*/  DEPBAR.LE SB0, 0x1 ;  /* 0x000080400000791a */ /* 0x004fe80000000000 */
.L_x_106:
[----:B------:R-:W-:Y:S05]  /*8280*/  BSYNC.RECONVERGENT B0 ;  /* 0x0000000000007941 */ /* 0x000fea0003800200 */
.L_x_105:
        /* <DEDUP_REMOVED lines=16> */
.L_x_110:
[----:B------:R-:W-:Y:S05]  /*8390*/  BSYNC B0 ;  /* 0x0000000000007941 */ /* 0x000fea0003800000 */
.L_x_109:
        /* <DEDUP_REMOVED lines=20> */
.L_x_108:
[----:B------:R-:W-:Y:S05]  /*84e0*/  BSYNC B1 ;  /* 0x0000000000017941 */ /* 0x000fea0003800000 */
.L_x_107:
[----:B--2---:R-:W-:Y:S01]  /*84f0*/  VIADD R0, R80, 0x80 ;  /* 0x0000008050007836 */ /* 0x004fe20000000000 */
        /* <DEDUP_REMOVED lines=10> */
[----:B------:R-:W5:Y:S01]  /*85a0*/  LDCU.64 UR6, c[0x4][0x80] ;  /* 0x01001000ff0677ac */ /* 0x000f620008000a00 */
[----:B------:R-:W1:Y:S01]  /*85b0*/  LDC.64 R2, c[0x4][R3] ;  /* 0x0100000003027b82 */ /* 0x000e620000000a00 */
[----:B------:R-:W3:Y:S01]  /*85c0*/  LDCU.64 UR4, c[0x4][0x18] ;  /* 0x01000300ff0477ac */ /* 0x000ee20008000a00 */
[----:B--2---:R-:W-:Y:S01]  /*85d0*/  MOV R5, UR9 ;  /* 0x0000000900057c02 */ /* 0x004fe20008000f00 */
[----:B------:R-:W-:Y:S01]  /*85e0*/  IMAD.U32 R4, RZ, RZ, UR8 ;  /* 0x00000008ff047e24 */ /* 0x000fe2000f8e00ff */
[----:B-----5:R-:W-:Y:S01]  /*85f0*/  MOV R7, UR7 ;  /* 0x0000000700077c02 */ /* 0x020fe20008000f00 */
[----:B------:R-:W-:Y:S01]  /*8600*/  IMAD.U32 R6, RZ, RZ, UR6 ;  /* 0x00000006ff067e24 */ /* 0x000fe2000f8e00ff */
[----:B---3--:R-:W-:Y:S01]  /*8610*/  MOV R11, UR5 ;  /* 0x00000005000b7c02 */ /* 0x008fe20008000f00 */
[----:B------:R-:W-:Y:S02]  /*8620*/  IMAD.U32 R10, RZ, RZ, UR4 ;  /* 0x00000004ff0a7e24 */ /* 0x000fe4000f8e00ff */
[----:B------:R-:W-:Y:S07]  /*8630*/  LEPC R20, `(.L_x_113) ;  /* 0x000000001014794e */ /* 0x000fee0000000000 */
[----:B-1--4-:R-:W-:Y:S05]  /*8640*/  CALL.ABS.NOINC R2 ;  /* 0x0000000002007343 */ /* 0x012fea0003c00000 */
.L_x_113:
[----:B------:R-:W-:Y:S05]  /*8650*/  BSYNC.RECONVERGENT B6 ;  /* 0x0000000000067941 */ /* 0x000fea0003800200 */
.L_x_112:
[----:B---3--:R-:W-:Y:S01]  /*8660*/  F2FP.F16.E5M2.UNPACK_B R4, R149 ;  /* 0x00000095ff04723e */ /* 0x008fe200020004ff */
        /* <DEDUP_REMOVED lines=13> */
[----:B----4-:R-:W-:Y:S01]  /*8740*/  F2FP.F16.E5M2.UNPACK_B R125, R159.H1 ;  /* 0x0000009fff7d723e */ /* 0x010fe200030004ff */
        /* <DEDUP_REMOVED lines=262> */
[----:B------:R-:W-:Y:S02]  /*97b0*/  UIADD3 UR8, UP0, UPT, UR52, 0x680, URZ ;  /* 0x0000068034087890 */ /* 0x000fe4000ff1e0ff */
[----:B------:R-:W-:Y:S02]  /*97c0*/  UIADD3 UR5, UPT, UPT, UR41, 0x80, URZ ;  /* 0x0000008029057890 */ /* 0x000fe4000fffe0ff */
[----:B------:R-:W-:Y:S01]  /*97d0*/  MOV R188, UR10 ;  /* 0x0000000a00bc7c02 */ /* 0x000fe20008000f00 */
[----:B------:R-:W-:Y:S01]  /*97e0*/  UIADD3.X UR9, UPT, UPT, URZ, UR53, URZ, UP0, !UPT ;  /* 0x00000035ff097290 */ /* 0x000fe200087fe4ff */
[----:B------:R-:W-:Y:S02]  /*97f0*/  UMOV UR6, UR42 ;  /* 0x0000002a00067c82 */ /* 0x000fe40008000000 */
[----:B------:R-:W-:Y:S01]  /*9800*/  R2UR UR4, R188 ;  /* 0x00000000bc0472ca */ /* 0x000fe200000e0000 */
[----:B------:R-:W-:Y:S11]  /*9810*/  UMOV UR7, UR36 ;  /* 0x0000002400077c82 */ /* 0x000ff60008000000 */
[----:B------:R-:W-:Y:S01]  /*9820*/  @!UPT UIADD3 URZ, UPT, UPT, URZ, URZ, URZ ;  /* 0x000000fffffff290 */ /* 0x000fe2000fffe0ff */
[----:B------:R2:W-:Y:S01]  /*9830*/  UTMASTG.3D [UR4], [UR8] ;  /* 0x00000004080073b5 */ /* 0x0005e20008010000 */
[----:B------:R0:W-:Y:S01]  /*9840*/  UTMACMDFLUSH ;  /* 0x00000000000079b7 */ /* 0x0001e20000000000 */
[----:B--2---:R-:W-:Y:S04]  /*9850*/  DEPBAR.LE SB0, 0x1 ;  /* 0x000080400000791a */ /* 0x004fe80000000000 */
.L_x_115:
[----:B------:R-:W-:Y:S05]  /*9860*/  BSYNC.RECONVERGENT B0 ;  /* 0x0000000000007941 */ /* 0x000fea0003800200 */
.L_x_114:
        /* <DEDUP_REMOVED lines=16> */
.L_x_119:
[----:B------:R-:W-:Y:S05]  /*9970*/  BSYNC B0 ;  /* 0x0000000000007941 */ /* 0x000fea0003800000 */
.L_x_118:
        /* <DEDUP_REMOVED lines=20> */
.L_x_117:
[----:B------:R-:W-:Y:S05]  /*9ac0*/  BSYNC B1 ;  /* 0x0000000000017941 */ /* 0x000fea0003800000 */
.L_x_116:
[----:B--2---:R-:W-:Y:S05]  /*9ad0*/  VIADD R0, R80, 0xc0 ;  /* 0x000000c050007836 */ /* 0x004fea0000000000 */
        /* <DEDUP_REMOVED lines=20> */
.L_x_121:
[----:B------:R-:W-:Y:S01]  /*9c20*/  ISETP.NE.AND P0, PT, R189, RZ, PT ;  /* 0x000000ffbd00720c */ /* 0x000fe20003f05270 */
[----:B------:R-:W-:Y:S05]  /*9c30*/  WARPSYNC.ALL ;  /* 0x0000000000007948 */ /* 0x000fea0003800000 */
[----:B------:R-:W-:Y:S01]  /*9c40*/  R2UR UR4, R80 ;  /* 0x00000000500472ca */ /* 0x000fe200000e0000 */
[----:B------:R-:W-:Y:S01]  /*9c50*/  BSSY.RECONVERGENT B0, `(.L_x_122) ;  /* 0x000011d000007945 */ /* 0x000fe20003800200 */
[----:B---3--:R-:W-:Y:S02]  /*9c60*/  F2FP.F16.E5M2.UNPACK_B R11, R149 ;  /* 0x00000095ff0b723e */ /* 0x008fe400020004ff */
[----:B------:R-:W-:Y:S02]  /*9c70*/  F2FP.F16.E5M2.UNPACK_B R10, R150 ;  /* 0x00000096ff0a723e */ /* 0x000fe400020004ff */
[----:B------:R-:W-:Y:S01]  /*9c80*/  F2FP.F16.E5M2.UNPACK_B R9, R151 ;  /* 0x00000097ff09723e */ /* 0x000fe200020004ff */
[--C-:B------:R-:W-:Y:S01]  /*9c90*/  HADD2.F32 R83, -RZ, R11.reuse.H0_H0 ;  /* 0x2000000bff537230 */ /* 0x100fe20000004100 */
[----:B----4-:R-:W-:Y:S01]  /*9ca0*/  F2FP.F16.E5M2.UNPACK_B R8, R152 ;  /* 0x00000098ff08723e */ /* 0x010fe200020004ff */
[----:B------:R-:W-:Y:S01]  /*9cb0*/  HADD2.F32 R84, -RZ, R11.H1_H1 ;  /* 0x3000000bff547230 */ /* 0x000fe20000004100 */
[----:B------:R-:W-:Y:S01]  /*9cc0*/  F2FP.F16.E5M2.UNPACK_B R7, R153 ;  /* 0x00000099ff07723e */ /* 0x000fe200020004ff */
[--C-:B------:R-:W-:Y:S01]  /*9cd0*/  HADD2.F32 R87, -RZ, R10.reuse.H0_H0 ;  /* 0x2000000aff577230 */ /* 0x100fe20000004100 */
[----:B------:R-:W-:Y:S01]  /*9ce0*/  F2FP.F16.E5M2.UNPACK_B R6, R154 ;  /* 0x0000009aff06723e */ /* 0x000fe200020004ff */
[----:B------:R-:W-:Y:S01]  /*9cf0*/  HADD2.F32 R88, -RZ, R10.H1_H1 ;  /* 0x3000000aff587230 */ /* 0x000fe20000004100 */
[----:B------:R-:W-:Y:S01]  /*9d00*/  F2FP.F16.E5M2.UNPACK_B R5, R155 ;  /* 0x0000009bff05723e */ /* 0x000fe200020004ff */
[--C-:B------:R-:W-:Y:S01]  /*9d10*/  HADD2.F32 R91, -RZ, R9.reuse.H0_H0 ;  /* 0x20000009ff5b7230 */ /* 0x100fe20000004100 */
[----:B-1----:R-:W-:Y:S01]  /*9d20*/  F2FP.F16.E5M2.UNPACK_B R4, R156 ;  /* 0x0000009cff04723e */ /* 0x002fe200020004ff */
[----:B------:R-:W-:Y:S01]  /*9d30*/  HADD2.F32 R92, -RZ, R9.H1_H1 ;  /* 0x30000009ff5c7230 */ /* 0x000fe20000004100 */
[-C--:B------:R-:W-:Y:S01]  /*9d40*/  F2FP.F16.E5M2.UNPACK_B R2, R148.reuse ;  /* 0x00000094ff02723e */ /* 0x080fe200020004ff */
[--C-:B------:R-:W-:Y:S01]  /*9d50*/  HADD2.F32 R95, -RZ, R8.reuse.H0_H0 ;  /* 0x20000008ff5f7230 */ /* 0x100fe20000004100 */
[----:B------:R-:W-:Y:S01]  /*9d60*/  F2FP.F16.E5M2.UNPACK_B R148, R148.H1 ;  /* 0x00000094ff94723e */ /* 0x000fe200030004ff */
[----:B------:R-:W-:Y:S01]  /*9d70*/  HADD2.F32 R97, -RZ, R8.H1_H1 ;  /* 0x30000008ff617230 */ /* 0x000fe20000004100 */
[----:B------:R-:W-:Y:S01]  /*9d80*/  F2FP.F16.E5M2.UNPACK_B R149, R149.H1 ;  /* 0x00000095ff95723e */ /* 0x000fe200030004ff */
[--C-:B------:R-:W-:Y:S01]  /*9d90*/  HADD2.F32 R98, -RZ, R7.reuse.H0_H0 ;  /* 0x20000007ff627230 */ /* 0x100fe20000004100 */
[----:B------:R-:W-:Y:S01]  /*9da0*/  F2FP.F16.E5M2.UNPACK_B R150, R150.H1 ;  /* 0x00000096ff96723e */ /* 0x000fe200030004ff */
[----:B------:R-:W-:Y:S01]  /*9db0*/  HADD2.F32 R101, -RZ, R7.H1_H1 ;  /* 0x30000007ff657230 */ /* 0x000fe20000004100 */
[----:B------:R-:W-:Y:S01]  /*9dc0*/  F2FP.F16.E5M2.UNPACK_B R151, R151.H1 ;  /* 0x00000097ff97723e */ /* 0x000fe200030004ff */
[--C-:B------:R-:W-:Y:S01]  /*9dd0*/  HADD2.F32 R102, -RZ, R6.reuse.H0_H0 ;  /* 0x20000006ff667230 */ /* 0x100fe20000004100 */
[----:B------:R-:W-:Y:S01]  /*9de0*/  F2FP.F16.E5M2.UNPACK_B R138, R163 ;  /* 0x000000a3ff8a723e */ /* 0x000fe200020004ff */
[----:B------:R-:W-:Y:S01]  /*9df0*/  HADD2.F32 R105, -RZ, R6.H1_H1 ;  /* 0x30000006ff697230 */ /* 0x000fe20000004100 */
[----:B------:R-:W-:Y:S01]  /*9e00*/  R2UR UR5, R193 ;  /* 0x00000000c10572ca */ /* 0x000fe200000e0000 */
[--C-:B------:R-:W-:Y:S01]  /*9e10*/  HADD2.F32 R106, -RZ, R5.reuse.H0_H0 ;  /* 0x20000005ff6a7230 */ /* 0x100fe20000004100 */
[----:B------:R-:W-:Y:S01]  /*9e20*/  F2FP.F16.E5M2.UNPACK_B R116, R157 ;  /* 0x0000009dff74723e */ /* 0x000fe200020004ff */
[----:B------:R-:W-:Y:S01]  /*9e30*/  HADD2.F32 R109, -RZ, R5.H1_H1 ;  /* 0x30000005ff6d7230 */ /* 0x000fe20000004100 */
[----:B------:R-:W-:Y:S01]  /*9e40*/  F2FP.F16.E5M2.UNPACK_B R120, R158 ;  /* 0x0000009eff78723e */ /* 0x000fe200020004ff */
[--C-:B------:R-:W-:Y:S01]  /*9e50*/  HADD2.F32 R110, -RZ, R4.reuse.H0_H0 ;  /* 0x20000004ff6e7230 */ /* 0x100fe20000004100 */
[----:B------:R-:W-:Y:S01]  /*9e60*/  F2FP.F16.E5M2.UNPACK_B R124, R159 ;  /* 0x0000009fff7c723e */ /* 0x000fe200020004ff */
[----:B------:R-:W-:Y:S01]  /*9e70*/  HADD2.F32 R113, -RZ, R4.H1_H1 ;  /* 0x30000004ff717230 */ /* 0x000fe20000004100 */
[----:B------:R-:W-:Y:S01]  /*9e80*/  F2FP.F16.E5M2.UNPACK_B R128, R160 ;  /* 0x000000a0ff80723e */ /* 0x000fe200020004ff */
[----:B------:R-:W1:Y:S01]  /*9e90*/  LDTM.x64 R4, tmem[UR4+0xc0] ;  /* 0x0000c004000479ee */ /* 0x000e620008340000 */
[--C-:B------:R-:W-:Y:S01]  /*9ea0*/  HADD2.F32 R0, -RZ, R2.reuse.H0_H0 ;  /* 0x20000002ff007230 */ /* 0x100fe20000004100 */
[----:B------:R-:W-:Y:S01]  /*9eb0*/  NOP ;  /* 0x0000000000007918 */ /* 0x000fe20000000000 */
[----:B------:R-:W-:Y:S01]  /*9ec0*/  HADD2.F32 R2, -RZ, R2.H1_H1 ;  /* 0x30000002ff027230 */ /* 0x000fe20000004100 */
[----:B------:R-:W-:Y:S01]  /*9ed0*/  UIADD3 UR5, UPT, UPT, UR5, 0xb0, URZ ;  /* 0x000000b005057890 */ /* 0x000fe2000fffe0ff */
[--C-:B------:R-:W-:Y:S01]  /*9ee0*/  HADD2.F32 R86, -RZ, R149.reuse.H1_H1 ;  /* 0x30000095ff567230 */ /* 0x100fe20000004100 */
[----:B------:R-:W-:Y:S01]  /*9ef0*/  F2FP.F16.E5M2.UNPACK_B R132, R161 ;  /* 0x000000a1ff84723e */ /* 0x000fe200020004ff */
[--C-:B------:R-:W-:Y:S01]  /*9f00*/  HADD2.F32 R114, -RZ, R116.reuse.H0_H0 ;  /* 0x20000074ff727230 */ /* 0x100fe20000004100 */
[----:B------:R-:W-:Y:S01]  /*9f10*/  UPRMT UR5, UR37, 0x654, UR5 ;  /* 0x0000065425057896 */ /* 0x000fe20008000005 */
[----:B------:R-:W-:Y:S01]  /*9f20*/  HADD2.F32 R117, -RZ, R116.H1_H1 ;  /* 0x30000074ff757230 */ /* 0x000fe20000004100 */
[----:B------:R-:W-:Y:S01]  /*9f30*/  F2FP.F16.E5M2.UNPACK_B R136, R162 ;  /* 0x000000a2ff88723e */ /* 0x000fe200020004ff */
[--C-:B------:R-:W-:Y:S01]  /*9f40*/  HADD2.F32 R118, -RZ, R120.reuse.H0_H0 ;  /* 0x20000078ff767230 */ /* 0x100fe20000004100 */
[----:B------:R-:W-:Y:S01]  /*9f50*/  F2FP.F16.E5M2.UNPACK_B R152, R152.H1 ;  /* 0x00000098ff98723e */ /* 0x000fe200030004ff */
[----:B------:R-:W-:Y:S01]  /*9f60*/  HADD2.F32 R121, -RZ, R120.H1_H1 ;  /* 0x30000078ff797230 */ /* 0x000fe20000004100 */
[----:B------:R-:W-:Y:S01]  /*9f70*/  F2FP.F16.E5M2.UNPACK_B R153, R153.H1 ;  /* 0x00000099ff99723e */ /* 0x000fe200030004ff */
[--C-:B------:R-:W-:Y:S01]  /*9f80*/  HADD2.F32 R122, -RZ, R124.reuse.H0_H0 ;  /* 0x2000007cff7a7230 */ /* 0x100fe20000004100 */
[----:B------:R-:W-:Y:S01]  /*9f90*/  F2FP.F16.E5M2.UNPACK_B R154, R154.H1 ;  /* 0x0000009aff9a723e */ /* 0x000fe200030004ff */
[----:B-1----:R-:W-:Y:S01]  /*9fa0*/  SYNCS.ARRIVE.TRANS64.RED.A1T0 RZ, [UR5], RZ ;  /* 0x000000ffffff79a7 */ /* 0x002fe20008100405 */
[----:B------:R-:W-:Y:S01]  /*9fb0*/  HADD2.F32 R125, -RZ, R124.H1_H1 ;  /* 0x3000007cff7d7230 */ /* 0x000fe20000004100 */
[----:B------:R-:W-:Y:S01]  /*9fc0*/  F2FP.F16.E5M2.UNPACK_B R155, R155.H1 ;  /* 0x0000009bff9b723e */ /* 0x000fe200030004ff */
[--C-:B------:R-:W-:Y:S01]  /*9fd0*/  HADD2.F32 R126, -RZ, R128.reuse.H0_H0 ;  /* 0x20000080ff7e7230 */ /* 0x100fe20000004100 */
[----:B------:R-:W-:Y:S01]  /*9fe0*/  F2FP.F16.E5M2.UNPACK_B R156, R156.H1 ;  /* 0x0000009cff9c723e */ /* 0x000fe200030004ff */
[----:B------:R-:W-:Y:S01]  /*9ff0*/  HADD2.F32 R129, -RZ, R128.H1_H1 ;  /* 0x30000080ff817230 */ /* 0x000fe20000004100 */
[----:B------:R-:W-:Y:S01]  /*a000*/  F2FP.F16.E5M2.UNPACK_B R157, R157.H1 ;  /* 0x0000009dff9d723e */ /* 0x000fe200030004ff */
[C---:B------:R-:W-:Y:S01]  /*a010*/  FMUL R4, R78.reuse, R4 ;  /* 0x000000044e047220 */ /* 0x040fe20000400000 */
[C---:B------:R-:W-:Y:S01]  /*a020*/  FMUL R5, R78.reuse, R5 ;  /* 0x000000054e057220 */ /* 0x040fe20000400000 */
[----:B------:R-:W-:Y:S02]  /*a030*/  HADD2.F32 R3, -RZ, R148.H0_H0 ;  /* 0x20000094ff037230 */ /* 0x000fe40000004100 */
        /* <DEDUP_REMOVED lines=11> */
[----:B------:R-:W-:Y:S02]  /*a0f0*/  HADD2.F32 R130, -RZ, R132.H0_H0 ;  /* 0x20000084ff827230 */ /* 0x000fe40000004100 */
[C---:B------:R-:W-:Y:S01]  /*a100*/  FMUL R6, R78.reuse, R6 ;  /* 0x000000064e067220 */ /* 0x040fe20000400000 */
[----:B------:R-:W-:Y:S02]  /*a110*/  HADD2.F32 R82, -RZ, R148.H1_H1 ;  /* 0x30000094ff527230 */ /* 0x000fe40000004100 */
[C---:B------:R-:W-:Y:S01]  /*a120*/  FMUL R7, R78.reuse, R7 ;  /* 0x000000074e077220 */ /* 0x040fe20000400000 */
[----:B------:R-:W-:Y:S02]  /*a130*/  HADD2.F32 R85, -RZ, R149.H0_H0 ;  /* 0x20000095ff557230 */ /* 0x000fe40000004100 */
[C---:B------:R-:W-:Y:S01]  /*a140*/  FFMA R6, R81.reuse, R3, R6 ;  /* 0x0000000351067223 */ /* 0x040fe20000000006 */
[----:B------:R-:W-:Y:S02]  /*a150*/  HADD2.F32 R133, -RZ, R132.H1_H1 ;  /* 0x30000084ff857230 */ /* 0x000fe40000004100 */
[C---:B------:R-:W-:Y:S01]  /*a160*/  FFMA R7, R81.reuse, R82, R7 ;  /* 0x0000005251077223 */ /* 0x040fe20000000007 */
[C---:B------:R-:W-:Y:S01]  /*a170*/  FFMA R8, R81.reuse, R83, R8 ;  /* 0x0000005351087223 */ /* 0x040fe20000000008 */
[C---:B------:R-:W-:Y:S01]  /*a180*/  FFMA R9, R81.reuse, R84, R9 ;  /* 0x0000005451097223 */ /* 0x040fe20000000009 */
[--C-:B------:R-:W-:Y:S02]  /*a190*/  HADD2.F32 R82, -RZ, R138.reuse.H0_H0 ;  /* 0x2000008aff527230 */ /* 0x100fe40000004100 */
[C---:B------:R-:W-:Y:S01]  /*a1a0*/  FMUL R10, R78.reuse, R10 ;  /* 0x0000000a4e0a7220 */ /* 0x040fe20000400000 */
[----:B------:R-:W-:Y:S02]  /*a1b0*/  HADD2.F32 R83, -RZ, R138.H1_H1 ;  /* 0x3000008aff537230 */ /* 0x000fe40000004100 */
[C---:B------:R-:W-:Y:S01]  /*a1c0*/  FMUL R11, R78.reuse, R11 ;  /* 0x0000000b4e0b7220 */ /* 0x040fe20000400000 */
[----:B------:R-:W-:Y:S02]  /*a1d0*/  HADD2.F32 R89, -RZ, R150.H0_H0 ;  /* 0x20000096ff597230 */ /* 0x000fe40000004100 */
[C---:B------:R-:W-:Y:S01]  /*a1e0*/  FFMA R10, R81.reuse, R85, R10 ;  /* 0x00000055510a7223 */ /* 0x040fe2000000000a */
[--C-:B------:R-:W-:Y:S02]  /*a1f0*/  HADD2.F32 R134, -RZ, R136.reuse.H0_H0 ;  /* 0x20000088ff867230 */ /* 0x100fe40000004100 */
[C---:B------:R-:W-:Y:S01]  /*a200*/  FFMA R11, R81.reuse, R86, R11 ;  /* 0x00000056510b7223 */ /* 0x040fe2000000000b */
[C---:B------:R-:W-:Y:S01]  /*a210*/  FFMA R12, R81.reuse, R87, R12 ;  /* 0x00000057510c7223 */ /* 0x040fe2000000000c */
[----:B------:R-:W-:Y:S01]  /*a220*/  FFMA R13, R81, R88, R13 ;  /* 0x00000058510d7223 */ /* 0x000fe2000000000d */
[----:B------:R-:W-:Y:S01]  /*a230*/  F2FP.SATFINITE.E5M2.F32.PACK_AB_MERGE_C R86, R7, R6, RZ ;  /* 0x000000060756723e */ /* 0x000fe200048060ff */
[C---:B------:R-:W-:Y:S01]  /*a240*/  FMUL R7, R78.reuse, R24 ;  /* 0x000000184e077220 */ /* 0x040fe20000400000 */
[----:B------:R-:W-:Y:S01]  /*a250*/  F2FP.SATFINITE.E5M2.F32.PACK_AB_MERGE_C R138, R11, R10, RZ ;  /* 0x0000000a0b8a723e */ /* 0x000fe200048060ff */
[C---:B------:R-:W-:Y:S01]  /*a260*/  FMUL R10, R78.reuse, R25 ;  /* 0x000000194e0a7220 */ /* 0x040fe20000400000 */
[C---:B------:R-:W-:Y:S01]  /*a270*/  FMUL R25, R78.reuse, R32 ;  /* 0x000000204e197220 */ /* 0x040fe20000400000 */
[----:B------:R-:W-:Y:S02]  /*a280*/  HADD2.F32 R137, -RZ, R136.H1_H1 ;  /* 0x30000088ff897230 */ /* 0x000fe40000004100 */
[C---:B------:R-:W-:Y:S01]  /*a290*/  FMUL R14, R78.reuse, R14 ;  /* 0x0000000e4e0e7220 */ /* 0x040fe20000400000 */
[----:B------:R-:W-:Y:S02]  /*a2a0*/  HADD2.F32 R90, -RZ, R150.H1_H1 ;  /* 0x30000096ff5a7230 */ /* 0x000fe40000004100 */
[C---:B------:R-:W-:Y:S01]  /*a2b0*/  FMUL R15, R78.reuse, R15 ;  /* 0x0000000f4e0f7220 */ /* 0x040fe20000400000 */
[--C-:B------:R-:W-:Y:S02]  /*a2c0*/  HADD2.F32 R93, -RZ, R151.reuse.H0_H0 ;  /* 0x20000097ff5d7230 */ /* 0x100fe40000004100 */
[C---:B------:R-:W-:Y:S01]  /*a2d0*/  FFMA R14, R81.reuse, R89, R14 ;  /* 0x00000059510e7223 */ /* 0x040fe2000000000e */
[----:B------:R-:W-:Y:S02]  /*a2e0*/  HADD2.F32 R94, -RZ, R151.H1_H1 ;  /* 0x30000097ff5e7230 */ /* 0x000fe40000004100 */
[C---:B------:R-:W-:Y:S01]  /*a2f0*/  FFMA R15, R81.reuse, R90, R15 ;  /* 0x0000005a510f7223 */ /* 0x040fe2000000000f */
[C---:B------:R-:W-:Y:S01]  /*a300*/  FFMA R16, R81.reuse, R91, R16 ;  /* 0x0000005b51107223 */ /* 0x040fe20000000010 */
[----:B------:R-:W-:Y:S01]  /*a310*/  FFMA R17, R81, R92, R17 ;  /* 0x0000005c51117223 */ /* 0x000fe20000000011 */
[C---:B------:R-:W-:Y:S01]  /*a320*/  FMUL R18, R78.reuse, R18 ;  /* 0x000000124e127220 */ /* 0x040fe20000400000 */
[C---:B------:R-:W-:Y:S01]  /*a330*/  FMUL R19, R78.reuse, R19 ;  /* 0x000000134e137220 */ /* 0x040fe20000400000 */
[--C-:B------:R-:W-:Y:S01]  /*a340*/  HADD2.F32 R96, -RZ, R152.reuse.H0_H0 ;  /* 0x20000098ff607230 */ /* 0x100fe20000004100 */
[----:B------:R-:W-:Y:S01]  /*a350*/  F2FP.SATFINITE.E5M2.F32.PACK_AB_MERGE_C R14, R15, R14, RZ ;  /* 0x0000000e0f0e723e */ /* 0x000fe200048060ff */
[C---:B------:R-:W-:Y:S01]  /*a360*/  FFMA R18, R81.reuse, R93, R18 ;  /* 0x0000005d51127223 */ /* 0x040fe20000000012 */
[C---:B------:R-:W-:Y:S01]  /*a370*/  FFMA R19, R81.reuse, R94, R19 ;  /* 0x0000005e51137223 */ /* 0x040fe20000000013 */
[C---:B------:R-:W-:Y:S01]  /*a380*/  FFMA R0, R81.reuse, R95, R0 ;  /* 0x0000005f51007223 */ /* 0x040fe20000000000 */
[----:B------:R-:W-:Y:S01]  /*a390*/  FFMA R2, R81, R97, R2 ;  /* 0x0000006151027223 */ /* 0x000fe20000000002 */
[----:B------:R-:W-:Y:S02]  /*a3a0*/  HADD2.F32 R99, -RZ, R152.H1_H1 ;  /* 0x30000098ff637230 */ /* 0x000fe40000004100 */
[C---:B------:R-:W-:Y:S01]  /*a3b0*/  FMUL R3, R78.reuse, R22 ;  /* 0x000000164e037220 */ /* 0x040fe20000400000 */
[----:B------:R-:W-:Y:S01]  /*a3c0*/  F2FP.SATFINITE.E5M2.F32.PACK_AB_MERGE_C R18, R19, R18, RZ ;  /* 0x000000121312723e */ /* 0x000fe200048060ff */
[C---:B------:R-:W-:Y:S01]  /*a3d0*/  FMUL R22, R78.reuse, R29 ;  /* 0x0000001d4e167220 */ /* 0x040fe20000400000 */
[C---:B------:R-:W-:Y:S01]  /*a3e0*/  FMUL R29, R78.reuse, R36 ;  /* 0x000000244e1d7220 */ /* 0x040fe20000400000 */
[C---:B------:R-:W-:Y:S01]  /*a3f0*/  FFMA R3, R81.reuse, R96, R3 ;  /* 0x0000006051037223 */ /* 0x040fe20000000003 */
[C---:B------:R-:W-:Y:S01]  /*a400*/  FMUL R6, R78.reuse, R23 ;  /* 0x000000174e067220 */ /* 0x040fe20000400000 */
[--C-:B------:R-:W-:Y:S02]  /*a410*/  HADD2.F32 R100, -RZ, R153.reuse.H0_H0 ;  /* 0x20000099ff647230 */ /* 0x100fe40000004100 */
[C---:B------:R-:W-:Y:S01]  /*a420*/  FMUL R11, R78.reuse, R26 ;  /* 0x0000001a4e0b7220 */ /* 0x040fe20000400000 */
[----:B------:R-:W-:Y:S02]  /*a430*/  HADD2.F32 R103, -RZ, R153.H1_H1 ;  /* 0x30000099ff677230 */ /* 0x000fe40000004100 */
[C---:B------:R-:W-:Y:S01]  /*a440*/  FFMA R6, R81.reuse, R99, R6 ;  /* 0x0000006351067223 */ /* 0x040fe20000000006 */
[C---:B------:R-:W-:Y:S01]  /*a450*/  FFMA R7, R81.reuse, R98, R7 ;  /* 0x0000006251077223 */ /* 0x040fe20000000007 */
[C---:B------:R-:W-:Y:S01]  /*a460*/  FFMA R10, R81.reuse, R101, R10 ;  /* 0x00000065510a7223 */ /* 0x040fe2000000000a */
[C---:B------:R-:W-:Y:S01]  /*a470*/  FFMA R11, R81.reuse, R100, R11 ;  /* 0x00000064510b7223 */ /* 0x040fe2000000000b */
[----:B------:R-:W-:Y:S01]  /*a480*/  FMUL R26, R78, R33 ;  /* 0x000000214e1a7220 */ /* 0x000fe20000400000 */
[----:B------:R-:W-:Y:S01]  /*a490*/  F2FP.SATFINITE.E5M2.F32.PACK_AB_MERGE_C R3, R6, R3, RZ ;  /* 0x000000030603723e */ /* 0x000fe200048060ff */
[C---:B------:R-:W-:Y:S01]  /*a4a0*/  FMUL R33, R78.reuse, R40 ;  /* 0x000000284e217220 */ /* 0x040fe20000400000 */
        /* <DEDUP_REMOVED lines=8> */
[C---:B------:R-:W-:Y:S01]  /*a530*/  FMUL R30, R78.reuse, R37 ;  /* 0x000000254e1e7220 */ /* 0x040fe20000400000 */
[C---:B------:R-:W-:Y:S01]  /*a540*/  FMUL R37, R78.reuse, R44 ;  /* 0x0000002c4e257220 */ /* 0x040fe20000400000 */
[C---:B------:R-:W-:Y:S01]  /*a550*/  FMUL R24, R78.reuse, R31 ;  /* 0x0000001f4e187220 */ /* 0x040fe20000400000 */
[----:B------:R-:W-:Y:S01]  /*a560*/  F2FP.F16.E5M2.UNPACK_B R158, R158.H1 ;  /* 0x0000009eff9e723e */ /* 0x000fe200030004ff */
[--C-:B------:R-:W-:Y:S02]  /*a570*/  HADD2.F32 R108, -RZ, R155.reuse.H0_H0 ;  /* 0x2000009bff6c7230 */ /* 0x100fe40000004100 */
[----:B------:R-:W-:Y:S01]  /*a580*/  FMUL R27, R78, R34 ;  /* 0x000000224e1b7220 */ /* 0x000fe20000400000 */
[----:B------:R-:W-:Y:S02]  /*a590*/  HADD2.F32 R111, -RZ, R155.H1_H1 ;  /* 0x3000009bff6f7230 */ /* 0x000fe40000004100 */
[C---:B------:R-:W-:Y:S01]  /*a5a0*/  FFMA R24, R81.reuse, R107, R24 ;  /* 0x0000006b51187223 */ /* 0x040fe20000000018 */
[----:B------:R-:W-:Y:S01]  /*a5b0*/  F2FP.F16.E5M2.UNPACK_B R159, R159.H1 ;  /* 0x0000009fff9f723e */ /* 0x000fe200030004ff */
[C---:B------:R-:W-:Y:S01]  /*a5c0*/  FFMA R25, R81.reuse, R106, R25 ;  /* 0x0000006a51197223 */ /* 0x040fe20000000019 */
[C---:B------:R-:W-:Y:S01]  /*a5d0*/  FFMA R26, R81.reuse, R109, R26 ;  /* 0x0000006d511a7223 */ /* 0x040fe2000000001a */
[----:B------:R-:W-:Y:S01]  /*a5e0*/  F2FP.F16.E5M2.UNPACK_B R160, R160.H1 ;  /* 0x000000a0ffa0723e */ /* 0x000fe200030004ff */
[C---:B------:R-:W-:Y:S01]  /*a5f0*/  FFMA R27, R81.reuse, R108, R27 ;  /* 0x0000006c511b7223 */ /* 0x040fe2000000001b */
[----:B------:R-:W-:Y:S01]  /*a600*/  F2FP.SATFINITE.E5M2.F32.PACK_AB_MERGE_C R6, R24, R23, RZ ;  /* 0x000000171806723e */ /* 0x000fe200048060ff */
[C---:B------:R-:W-:Y:S01]  /*a610*/  FMUL R34, R78.reuse, R41 ;  /* 0x000000294e227220 */ /* 0x040fe20000400000 */
[C---:B------:R-:W-:Y:S01]  /*a620*/  FMUL R41, R78.reuse, R48 ;  /* 0x000000304e297220 */ /* 0x040fe20000400000 */
[----:B------:R-:W-:Y:S01]  /*a630*/  FMUL R28, R78, R35 ;  /* 0x000000234e1c7220 */ /* 0x000fe20000400000 */
[----:B------:R-:W-:Y:S01]  /*a640*/  F2FP.F16.E5M2.UNPACK_B R161, R161.H1 ;  /* 0x000000a1ffa1723e */ /* 0x000fe200030004ff */
[--C-:B------:R-:W-:Y:S01]  /*a650*/  HADD2.F32 R112, -RZ, R156.reuse.H0_H0 ;  /* 0x2000009cff707230 */ /* 0x100fe20000004100 */
[----:B------:R-:W-:Y:S01]  /*a660*/  F2FP.SATFINITE.E5M2.F32.PACK_AB_MERGE_C R6, R22, R21, R6 ;  /* 0x000000151606723e */ /* 0x000fe20004806006 */
[C---:B------:R-:W-:Y:S01]  /*a670*/  FFMA R28, R81.reuse, R111, R28 ;  /* 0x0000006f511c7223 */ /* 0x040fe2000000001c */
[C---:B------:R-:W-:Y:S01]  /*a680*/  FFMA R29, R81.reuse, R110, R29 ;  /* 0x0000006e511d7223 */ /* 0x040fe2000000001d */
[C---:B------:R-:W-:Y:S01]  /*a690*/  FFMA R30, R81.reuse, R113, R30 ;  /* 0x00000071511e7223 */ /* 0x040fe2000000001e */
[----:B------:R-:W-:Y:S02]  /*a6a0*/  HADD2.F32 R115, -RZ, R156.H1_H1 ;  /* 0x3000009cff737230 */ /* 0x000fe40000004100 */
[C---:B------:R-:W-:Y:S01]  /*a6b0*/  FMUL R31, R78.reuse, R38 ;  /* 0x000000264e1f7220 */ /* 0x040fe20000400000 */
[----:B------:R-:W-:Y:S01]  /*a6c0*/  F2FP.F16.E5M2.UNPACK_B R162, R162.H1 ;  /* 0x000000a2ffa2723e */ /* 0x000fe200030004ff */
[C---:B------:R-:W-:Y:S01]  /*a6d0*/  FMUL R38, R78.reuse, R45 ;  /* 0x0000002d4e267220 */ /* 0x040fe20000400000 */
[C---:B------:R-:W-:Y:S01]  /*a6e0*/  FMUL R45, R78.reuse, R52 ;  /* 0x000000344e2d7220 */ /* 0x040fe20000400000 */
[----:B------:R-:W-:Y:S01]  /*a6f0*/  F2FP.F16.E5M2.UNPACK_B R163, R163.H1 ;  /* 0x000000a3ffa3723e */ /* 0x000fe200030004ff */
[----:B------:R-:W-:Y:S01]  /*a700*/  FFMA R31, R81, R112, R31 ;  /* 0x00000070511f7223 */ /* 0x000fe2000000001f */
[----:B------:R-:W-:Y:S01]  /*a710*/  FMUL R52, R78, R59 ;  /* 0x0000003b4e347220 */ /* 0x000fe20000400000 */
[----:B------:R-:W-:Y:S01]  /*a720*/  IADD3 R76, PT, PT, R76, 0x1, RZ ;  /* 0x000000014c4c7810 */ /* 0x000fe20007ffe0ff */
[C---:B------:R-:W-:Y:S01]  /*a730*/  FMUL R59, R78.reuse, R66 ;  /* 0x000000424e3b7220 */ /* 0x040fe20000400000 */
[----:B------:R-:W-:Y:S01]  /*a740*/  F2FP.SATFINITE.E5M2.F32.PACK_AB_MERGE_C R66, R13, R12, R14 ;  /* 0x0000000c0d42723e */ /* 0x000fe2000480600e */
[C---:B------:R-:W-:Y:S01]  /*a750*/  FMUL R32, R78.reuse, R39 ;  /* 0x000000274e207220 */ /* 0x040fe20000400000 */
[--C-:B------:R-:W-:Y:S02]  /*a760*/  HADD2.F32 R116, -RZ, R157.reuse.H0_H0 ;  /* 0x2000009dff747230 */ /* 0x100fe40000004100 */
[C---:B------:R-:W-:Y:S01]  /*a770*/  FMUL R35, R78.reuse, R42 ;  /* 0x0000002a4e237220 */ /* 0x040fe20000400000 */
[----:B------:R-:W-:Y:S02]  /*a780*/  HADD2.F32 R119, -RZ, R157.H1_H1 ;  /* 0x3000009dff777230 */ /* 0x000fe40000004100 */
[C---:B------:R-:W-:Y:S01]  /*a790*/  FFMA R32, R81.reuse, R115, R32 ;  /* 0x0000007351207223 */ /* 0x040fe20000000020 */
[----:B------:R-:W-:Y:S01]  /*a7a0*/  FMUL R36, R78, R43 ;  /* 0x0000002b4e247220 */ /* 0x000fe20000400000 */
[C---:B------:R-:W-:Y:S01]  /*a7b0*/  FFMA R33, R81.reuse, R114, R33 ;  /* 0x0000007251217223 */ /* 0x040fe20000000021 */
[C---:B------:R-:W-:Y:S01]  /*a7c0*/  FFMA R34, R81.reuse, R117, R34 ;  /* 0x0000007551227223 */ /* 0x040fe20000000022 */
[--C-:B------:R-:W-:Y:S01]  /*a7d0*/  HADD2.F32 R120, -RZ, R158.reuse.H0_H0 ;  /* 0x2000009eff787230 */ /* 0x100fe20000004100 */
[----:B------:R-:W-:Y:S01]  /*a7e0*/  F2FP.SATFINITE.E5M2.F32.PACK_AB_MERGE_C R32, R32, R31, RZ ;  /* 0x0000001f2020723e */ /* 0x000fe200048060ff */
[C---:B------:R-:W-:Y:S01]  /*a7f0*/  FFMA R35, R81.reuse, R116, R35 ;  /* 0x0000007451237223 */ /* 0x040fe20000000023 */
[----:B------:R-:W-:Y:S02]  /*a800*/  HADD2.F32 R123, -RZ, R158.H1_H1 ;  /* 0x3000009eff7b7230 */ /* 0x000fe40000004100 */
[----:B------:R-:W-:Y:S01]  /*a810*/  FMUL R39, R78, R46 ;  /* 0x0000002e4e277220 */ /* 0x000fe20000400000 */
[----:B------:R-:W-:Y:S01]  /*a820*/  F2FP.SATFINITE.E5M2.F32.PACK_AB_MERGE_C R32, R30, R29, R32 ;  /* 0x0000001d1e20723e */ /* 0x000fe20004806020 */
[C---:B------:R-:W-:Y:S01]  /*a830*/  FFMA R36, R81.reuse, R119, R36 ;  /* 0x0000007751247223 */ /* 0x040fe20000000024 */
[C---:B------:R-:W-:Y:S01]  /*a840*/  FMUL R40, R78.reuse, R47 ;  /* 0x0000002f4e287220 */ /* 0x040fe20000400000 */
[C---:B------:R-:W-:Y:S01]  /*a850*/  FFMA R37, R81.reuse, R118, R37 ;  /* 0x0000007651257223 */ /* 0x040fe20000000025 */
[C---:B------:R-:W-:Y:S01]  /*a860*/  FFMA R38, R81.reuse, R121, R38 ;  /* 0x0000007951267223 */ /* 0x040fe20000000026 */
[C---:B------:R-:W-:Y:S01]  /*a870*/  FMUL R42, R78.reuse, R49 ;  /* 0x000000314e2a7220 */ /* 0x040fe20000400000 */
        /* <DEDUP_REMOVED lines=8> */
[C---:B------:R-:W-:Y:S01]  /*a900*/  FMUL R57, R78.reuse, R64 ;  /* 0x000000404e397220 */ /* 0x040fe20000400000 */
[----:B------:R-:W-:Y:S01]  /*a910*/  FFMA R42, R81, R125, R42 ;  /* 0x0000007d512a7223 */ /* 0x000fe2000000002a */
[C---:B------:R-:W-:Y:S01]  /*a920*/  FMUL R46, R78.reuse, R53 ;  /* 0x000000354e2e7220 */ /* 0x040fe20000400000 */
[--C-:B------:R-:W-:Y:S01]  /*a930*/  HADD2.F32 R128, -RZ, R160.reuse.H0_H0 ;  /* 0x200000a0ff807230 */ /* 0x100fe20000004100 */
[----:B------:R-:W-:Y:S01]  /*a940*/  F2FP.SATFINITE.E5M2.F32.PACK_AB_MERGE_C R64, R5, R4, R86 ;  /* 0x000000040540723e */ /* 0x000fe20004806056 */
[C---:B------:R-:W-:Y:S01]  /*a950*/  FMUL R51, R78.reuse, R58 ;  /* 0x0000003a4e337220 */ /* 0x040fe20000400000 */
[C---:B------:R-:W-:Y:S01]  /*a960*/  FMUL R53, R78.reuse, R60 ;  /* 0x0000003c4e357220 */ /* 0x040fe20000400000 */
[C---:B------:R-:W-:Y:S01]  /*a970*/  FFMA R43, R81.reuse, R124, R43 ;  /* 0x0000007c512b7223 */ /* 0x040fe2000000002b */
[----:B------:R-:W-:Y:S02]  /*a980*/  HADD2.F32 R131, -RZ, R160.H1_H1 ;  /* 0x300000a0ff837230 */ /* 0x000fe40000004100 */
[C---:B------:R-:W-:Y:S01]  /*a990*/  FMUL R47, R78.reuse, R54 ;  /* 0x000000364e2f7220 */ /* 0x040fe20000400000 */
[C---:B------:R-:W-:Y:S01]  /*a9a0*/  FMUL R58, R78.reuse, R65 ;  /* 0x000000414e3a7220 */ /* 0x040fe20000400000 */
[----:B------:R-:W-:Y:S01]  /*a9b0*/  FMUL R60, R78, R67 ;  /* 0x000000434e3c7220 */ /* 0x000fe20000400000 */
[----:B------:R-:W-:Y:S01]  /*a9c0*/  F2FP.SATFINITE.E5M2.F32.PACK_AB_MERGE_C R5, R20, R11, RZ ;  /* 0x0000000b1405723e */ /* 0x000fe200048060ff */
[----:B------:R-:W-:Y:S01]  /*a9d0*/  FFMA R44, R81, R127, R44 ;  /* 0x0000007f512c7223 */ /* 0x000fe2000000002c */
[C---:B------:R-:W-:Y:S01]  /*a9e0*/  FMUL R48, R78.reuse, R55 ;  /* 0x000000374e307220 */ /* 0x040fe20000400000 */
[----:B------:R-:W-:Y:S01]  /*a9f0*/  F2FP.SATFINITE.E5M2.F32.PACK_AB_MERGE_C R65, R9, R8, R138 ;  /* 0x000000080941723e */ /* 0x000fe2000480608a */
[----:B------:R-:W-:Y:S01]  /*aa00*/  FFMA R45, R81, R126, R45 ;  /* 0x0000007e512d7223 */ /* 0x000fe2000000002d */
[----:B------:R-:W-:Y:S01]  /*aa10*/  F2FP.SATFINITE.E5M2.F32.PACK_AB_MERGE_C R67, R17, R16, R18 ;  /* 0x000000101143723e */ /* 0x000fe20004806012 */
[----:B------:R-:W-:Y:S01]  /*aa20*/  FMUL R49, R78, R56 ;  /* 0x000000384e317220 */ /* 0x000fe20000400000 */
[C---:B------:R-:W-:Y:S01]  /*aa30*/  FFMA R46, R81.reuse, R129, R46 ;  /* 0x00000081512e7223 */ /* 0x040fe2000000002e */
[--C-:B------:R-:W-:Y:S02]  /*aa40*/  HADD2.F32 R132, -RZ, R161.reuse.H0_H0 ;  /* 0x200000a1ff847230 */ /* 0x100fe40000004100 */
[C---:B------:R-:W-:Y:S01]  /*aa50*/  FFMA R47, R81.reuse, R128, R47 ;  /* 0x00000080512f7223 */ /* 0x040fe2000000002f */
[----:B------:R1:W-:Y:S01]  /*aa60*/  STS.128 [R172+UR49+0xa200], R64 ;  /* 0x00a20040ac007988 */ /* 0x0003e20008000c31 */
[----:B------:R-:W-:Y:S01]  /*aa70*/  HADD2.F32 R135, -RZ, R161.H1_H1 ;  /* 0x300000a1ff877230 */ /* 0x000fe20000004100 */
[----:B------:R-:W-:Y:S01]  /*aa80*/  F2FP.SATFINITE.E5M2.F32.PACK_AB_MERGE_C R5, R10, R7, R5 ;  /* 0x000000070a05723e */ /* 0x000fe20004806005 */
[C---:B------:R-:W-:Y:S01]  /*aa90*/  FFMA R48, R81.reuse, R131, R48 ;  /* 0x0000008351307223 */ /* 0x040fe20000000030 */
[----:B------:R-:W-:Y:S01]  /*aaa0*/  F2FP.SATFINITE.E5M2.F32.PACK_AB_MERGE_C R7, R28, R27, RZ ;  /* 0x0000001b1c07723e */ /* 0x000fe200048060ff */
        /* <DEDUP_REMOVED lines=8> */
[----:B------:R-:W-:Y:S01]  /*ab30*/  FMUL R56, R78, R63 ;  /* 0x0000003f4e387220 */ /* 0x000fe20000400000 */
[----:B------:R-:W-:Y:S01]  /*ab40*/  F2FP.SATFINITE.E5M2.F32.PACK_AB_MERGE_C R4, R2, R0, R3 ;  /* 0x000000000204723e */ /* 0x000fe20004806003 */
[C---:B------:R-:W-:Y:S01]  /*ab50*/  FFMA R53, R81.reuse, R134, R53 ;  /* 0x0000008651357223 */ /* 0x040fe20000000035 */
[----:B------:R-:W-:Y:S01]  /*ab60*/  F2FP.SATFINITE.E5M2.F32.PACK_AB_MERGE_C R7, R26, R25, R7 ;  /* 0x000000191a07723e */ /* 0x000fe20004806007 */
[C---:B------:R-:W-:Y:S01]  /*ab70*/  FFMA R54, R81.reuse, R137, R54 ;  /* 0x0000008951367223 */ /* 0x040fe20000000036 */
[--C-:B------:R-:W-:Y:S02]  /*ab80*/  HADD2.F32 R84, -RZ, R163.reuse.H0_H0 ;  /* 0x200000a3ff547230 */ /* 0x100fe40000004100 */
[C---:B------:R-:W-:Y:S01]  /*ab90*/  FFMA R55, R81.reuse, R136, R55 ;  /* 0x0000008851377223 */ /* 0x040fe20000000037 */
[----:B------:R-:W-:Y:S01]  /*aba0*/  HADD2.F32 R85, -RZ, R163.H1_H1 ;  /* 0x300000a3ff557230 */ /* 0x000fe20000004100 */
[----:B------:R1:W-:Y:S01]  /*abb0*/  STS.128 [R192+0xa010], R4 ;  /* 0x00a01004c0007388 */ /* 0x0003e20000000c00 */
[----:B------:R-:W-:Y:S01]  /*abc0*/  F2FP.SATFINITE.E5M2.F32.PACK_AB_MERGE_C R35, R36, R35, RZ ;  /* 0x000000232423723e */ /* 0x000fe200048060ff */
[C---:B------:R-:W-:Y:S01]  /*abd0*/  FFMA R56, R81.reuse, R139, R56 ;  /* 0x0000008b51387223 */ /* 0x040fe20000000038 */
[----:B------:R-:W-:Y:S01]  /*abe0*/  F2FP.SATFINITE.E5M2.F32.PACK_AB_MERGE_C R39, R40, R39, RZ ;  /* 0x000000272827723e */ /* 0x000fe200048060ff */
[C---:B------:R-:W-:Y:S01]  /*abf0*/  FFMA R57, R81.reuse, R82, R57 ;  /* 0x0000005251397223 */ /* 0x040fe20000000039 */
[----:B------:R-:W-:Y:S01]  /*ac00*/  F2FP.SATFINITE.E5M2.F32.PACK_AB_MERGE_C R43, R44, R43, RZ ;  /* 0x0000002b2c2b723e */ /* 0x000fe200048060ff */
[C---:B------:R-:W-:Y:S01]  /*ac10*/  FFMA R58, R81.reuse, R83, R58 ;  /* 0x00000053513a7223 */ /* 0x040fe2000000003a */
[C---:B------:R-:W-:Y:S01]  /*ac20*/  FFMA R59, R81.reuse, R84, R59 ;  /* 0x00000054513b7223 */ /* 0x040fe2000000003b */
[----:B------:R-:W-:Y:S01]  /*ac30*/  F2FP.SATFINITE.E5M2.F32.PACK_AB_MERGE_C R33, R34, R33, R35 ;  /* 0x000000212221723e */ /* 0x000fe20004806023 */
        /* <DEDUP_REMOVED lines=11> */
[----:B------:R-:W-:Y:S05]  /*acf0*/  F2FP.SATFINITE.E5M2.F32.PACK_AB_MERGE_C R51, R58, R57, R59 ;  /* 0x000000393a33723e */ /* 0x000fea000480603b */
        /* <DEDUP_REMOVED lines=18> */
.L_x_123:
[----:B------:R-:W-:Y:S05]  /*ae20*/  BSYNC.RECONVERGENT B0 ;  /* 0x0000000000007941 */ /* 0x000fea0003800200 */
.L_x_122:
[----:B------:R-:W-:Y:S01]  /*ae30*/  BAR.SYNC.DEFER_BLOCKING 0x1, 0x80 ;  /* 0x0042000000007b1d */ /* 0x000fe20000010000 */
[----:B------:R-:W-:Y:S01]  /*ae40*/  ISETP.NE.AND P2, PT, R190, RZ, PT ;  /* 0x000000ffbe00720c */ /* 0x000fe20003f45270 */
[----:B------:R-:W-:Y:S01]  /*ae50*/  IMAD.IADD R20, R75, 0x1, R147 ;  /* 0x000000014b147824 */ /* 0x000fe200078e0293 */
[----:B------:R-:W-:Y:S01]  /*ae60*/  ISETP.NE.AND P0, PT, R191, 0x2, PT ;  /* 0x00000002bf00780c */ /* 0x000fe20003f05270 */
[----:B------:R-:W-:Y:S01]  /*ae70*/  IMAD.IADD R21, R77, 0x1, R170 ;  /* 0x000000014d157824 */ /* 0x000fe200078e02aa */
[----:B------:R-:W-:Y:S02]  /*ae80*/  ISETP.NE.AND P1, PT, R76, 0x2, PT ;  /* 0x000000024c00780c */ /* 0x000fe40003f25270 */
[----:B------:R-:W-:Y:S02]  /*ae90*/  SEL R3, RZ, 0x1, P0 ;  /* 0x00000001ff037807 */ /* 0x000fe40000000000 */
[----:B------:R-:W-:Y:S02]  /*aea0*/  SEL R0, RZ, 0x1, P1 ;  /* 0x00000001ff007807 */ /* 0x000fe40000800000 */
[----:B------:R-:W-:Y:S02]  /*aeb0*/  LOP3.LUT R182, R182, R3, RZ, 0x3c, !PT ;  /* 0x00000003b6b67212 */ /* 0x000fe400078e3cff */
[----:B------:R-:W-:Y:S02]  /*aec0*/  LOP3.LUT R183, R183, R0, RZ, 0x3c, !PT ;  /* 0x00000000b7b77212 */ /* 0x000fe400078e3cff */
[----:B------:R-:W-:Y:S02]  /*aed0*/  @P2 R2UR UR36, R179 ;  /* 0x00000000b32422ca */ /* 0x000fe400000e0000 */
[----:B------:R-:W-:Y:S02]  /*aee0*/  SEL R191, R191, RZ, P0 ;  /* 0x000000ffbfbf7207 */ /* 0x000fe40000000000 */
[----:B------:R-:W-:Y:S01]  /*aef0*/  SEL R76, R76, RZ, P1 ;  /* 0x000000ff4c4c7207 */ /* 0x000fe20000800000 */
[----:B------:R-:W-:Y:S10]  /*af00*/  @P2 BRA `(.L_x_124) ;  /* 0xffffff9800d82947 */ /* 0x000ff4000383ffff */
[----:B------:R-:W-:Y:S05]  /*af10*/  EXIT ;  /* 0x000000000000794d */ /* 0x000fea0003800000 */
.L_x_19:
[----:B--2---:R2:W1:Y:S02]  /*af20*/  SYNCS.PHASECHK.TRANS64.TRYWAIT P0, [R3+URZ+0xd0], R2 ;  /* 0x0000d002030075a7 */ /* 0x00446400080011ff */
[----:B-1----:R-:W-:Y:S05]  /*af30*/  @!P0 NANOSLEEP.SYNCS 0x989680 ;  /* 0x009896800000895d */ /* 0x002fea0003900000 */
[----:B------:R-:W1:Y:S02]  /*af40*/  @!P0 SYNCS.PHASECHK.TRANS64 P0, [R3+URZ+0xd0], R2 ;  /* 0x0000d002030085a7 */ /* 0x000e6400080010ff */
[----:B-1----:R-:W-:Y:S05]  /*af50*/  @!P0 BRA `(.L_x_19) ;  /* 0xfffffffc00f08947 */ /* 0x002fea000383ffff */
[----:B------:R-:W-:Y:S05]  /*af60*/  BRA `(.L_x_125) ;  /* 0xffffff6400847947 */ /* 0x000fea000383ffff */
.L_x_22:
[----:B-1----:R-:W-:-:S07]  /*af70*/  MOV R2, UR33 ;  /* 0x0000002100027c02 */ /* 0x002fce0008000f00 */
.L_x_126:
[----:B-1----:R1:W2:Y:S02]  /*af80*/  SYNCS.PHASECHK.TRANS64.TRYWAIT P0, [R2+URZ+0x18], R5 ;  /* 0x00001805020075a7 */ /* 0x0022a400080011ff */
[----:B--2---:R-:W-:Y:S05]  /*af90*/  @!P0 NANOSLEEP.SYNCS 0x989680 ;  /* 0x009896800000895d */ /* 0x004fea0003900000 */
[----:B------:R-:W2:Y:S02]  /*afa0*/  @!P0 SYNCS.PHASECHK.TRANS64 P0, [R2+URZ+0x18], R5 ;  /* 0x00001805020085a7 */ /* 0x000ea400080010ff */
[----:B--2---:R-:W-:Y:S05]  /*afb0*/  @!P0 BRA `(.L_x_126) ;  /* 0xfffffffc00f08947 */ /* 0x004fea000383ffff */
[----:B------:R-:W-:Y:S05]  /*afc0*/  BRA `(.L_x_21) ;  /* 0xffffff6400d47947 */ /* 0x000fea000383ffff */
.L_x_28:
[----:B-1----:R-:W-:-:S07]  /*afd0*/  MOV R2, UR17 ;  /* 0x0000001100027c02 */ /* 0x002fce0008000f00 */
.L_x_127:
[----:B-1----:R1:W2:Y:S02]  /*afe0*/  SYNCS.PHASECHK.TRANS64.TRYWAIT P0, [R2+URZ+0x18], R5 ;  /* 0x00001805020075a7 */ /* 0x0022a400080011ff */
[----:B--2---:R-:W-:Y:S05]  /*aff0*/  @!P0 NANOSLEEP.SYNCS 0x989680 ;  /* 0x009896800000895d */ /* 0x004fea0003900000 */
[----:B------:R-:W2:Y:S02]  /*b000*/  @!P0 SYNCS.PHASECHK.TRANS64 P0, [R2+URZ+0x18], R5 ;  /* 0x00001805020085a7 */ /* 0x000ea400080010ff */
[----:B--2---:R-:W-:Y:S05]  /*b010*/  @!P0 BRA `(.L_x_127) ;  /* 0xfffffffc00f08947 */ /* 0x004fea000383ffff */
[----:B------:R-:W-:Y:S05]  /*b020*/  BRA `(.L_x_27) ;  /* 0xffffff68007c7947 */ /* 0x000fea000383ffff */
.L_x_32:
[----:B-1----:R1:W2:Y:S02]  /*b030*/  SYNCS.PHASECHK.TRANS64.TRYWAIT P0, [R2+URZ+0x80], R3 ;  /* 0x00008003020075a7 */ /* 0x0022a400080011ff */
[----:B--2---:R-:W-:Y:S05]  /*b040*/  @!P0 NANOSLEEP.SYNCS 0x989680 ;  /* 0x009896800000895d */ /* 0x004fea0003900000 */
[----:B------:R-:W2:Y:S02]  /*b050*/  @!P0 SYNCS.PHASECHK.TRANS64 P0, [R2+URZ+0x80], R3 ;  /* 0x00008003020085a7 */ /* 0x000ea400080010ff */
[----:B--2---:R-:W-:Y:S05]  /*b060*/  @!P0 BRA `(.L_x_32) ;  /* 0xfffffffc00f08947 */ /* 0x004fea000383ffff */
[----:B------:R-:W-:Y:S05]  /*b070*/  BRA `(.L_x_128) ;  /* 0xffffff6c000c7947 */ /* 0x000fea000383ffff */
.L_x_36:
[----:B----4-:R-:W-:-:S07]  /*b080*/  MOV R0, UR5 ;  /* 0x0000000500007c02 */ /* 0x010fce0008000f00 */
.L_x_129:
[----:B-1----:R1:W2:Y:S02]  /*b090*/  SYNCS.PHASECHK.TRANS64.TRYWAIT P0, [R0+URZ], R3 ;  /* 0x00000003000075a7 */ /* 0x0022a400080011ff */
[----:B--2---:R-:W-:Y:S05]  /*b0a0*/  @!P0 NANOSLEEP.SYNCS 0x989680 ;  /* 0x009896800000895d */ /* 0x004fea0003900000 */
[----:B------:R-:W2:Y:S02]  /*b0b0*/  @!P0 SYNCS.PHASECHK.TRANS64 P0, [R0+URZ], R3 ;  /* 0x00000003000085a7 */ /* 0x000ea400080010ff */
[----:B--2---:R-:W-:Y:S05]  /*b0c0*/  @!P0 BRA `(.L_x_129) ;  /* 0xfffffffc00f08947 */ /* 0x004fea000383ffff */
[----:B------:R-:W-:Y:S05]  /*b0d0*/  BRA `(.L_x_130) ;  /* 0xffffff70007c7947 */ /* 0x000fea000383ffff */
.L_x_37:
[----:B----4-:R-:W-:-:S07]  /*b0e0*/  MOV R0, UR5 ;  /* 0x0000000500007c02 */ /* 0x010fce0008000f00 */
.L_x_131:
[----:B-1----:R1:W2:Y:S02]  /*b0f0*/  SYNCS.PHASECHK.TRANS64.TRYWAIT P0, [R0+URZ], R3 ;  /* 0x00000003000075a7 */ /* 0x0022a400080011ff */
[----:B--2---:R-:W-:Y:S05]  /*b100*/  @!P0 NANOSLEEP.SYNCS 0x989680 ;  /* 0x009896800000895d */ /* 0x004fea0003900000 */
[----:B------:R-:W2:Y:S02]  /*b110*/  @!P0 SYNCS.PHASECHK.TRANS64 P0, [R0+URZ], R3 ;  /* 0x00000003000085a7 */ /* 0x000ea400080010ff */
[----:B--2---:R-:W-:Y:S05]  /*b120*/  @!P0 BRA `(.L_x_131) ;  /* 0xfffffffc00f08947 */ /* 0x004fea000383ffff */
[----:B------:R-:W-:Y:S05]  /*b130*/  BRA `(.L_x_132) ;  /* 0xffffff7000887947 */ /* 0x000fea000383ffff */
.L_x_40:
[----:B-1----:R1:W2:Y:S02]  /*b140*/  SYNCS.PHASECHK.TRANS64.TRYWAIT P0, [R0+URZ+0xc0], R5 ;  /* 0x0000c005000075a7 */ /* 0x0022a400080011ff */
[----:B--2---:R-:W-:Y:S05]  /*b150*/  @!P0 NANOSLEEP.SYNCS 0x989680 ;  /* 0x009896800000895d */ /* 0x004fea0003900000 */
[----:B------:R-:W2:Y:S02]  /*b160*/  @!P0 SYNCS.PHASECHK.TRANS64 P0, [R0+URZ+0xc0], R5 ;  /* 0x0000c005000085a7 */ /* 0x000ea400080010ff */
[----:B--2---:R-:W-:Y:S05]  /*b170*/  @!P0 BRA `(.L_x_40) ;  /* 0xfffffffc00f08947 */ /* 0x004fea000383ffff */
[----:B------:R-:W-:Y:S05]  /*b180*/  BRA `(.L_x_133) ;  /* 0xffffff7000e47947 */ /* 0x000fea000383ffff */
.L_x_41:
[----:B------:R-:W-:-:S07]  /*b190*/  MOV R0, UR5 ;  /* 0x0000000500007c02 */ /* 0x000fce0008000f00 */
.L_x_134:
[----:B-1----:R1:W2:Y:S02]  /*b1a0*/  SYNCS.PHASECHK.TRANS64.TRYWAIT P0, [R0+URZ+0x90], R5 ;  /* 0x00009005000075a7 */ /* 0x0022a400080011ff */
[----:B--2---:R-:W-:Y:S05]  /*b1b0*/  @!P0 NANOSLEEP.SYNCS 0x989680 ;  /* 0x009896800000895d */ /* 0x004fea0003900000 */
[----:B------:R-:W2:Y:S02]  /*b1c0*/  @!P0 SYNCS.PHASECHK.TRANS64 P0, [R0+URZ+0x90], R5 ;  /* 0x00009005000085a7 */ /* 0x000ea400080010ff */
[----:B--2---:R-:W-:Y:S05]  /*b1d0*/  @!P0 BRA `(.L_x_134) ;  /* 0xfffffffc00f08947 */ /* 0x004fea000383ffff */
[----:B------:R-:W-:Y:S05]  /*b1e0*/  BRA `(.L_x_135) ;  /* 0xffffff7000f47947 */ /* 0x000fea000383ffff */
.L_x_42:
[----:B-1----:R1:W2:Y:S02]  /*b1f0*/  SYNCS.PHASECHK.TRANS64.TRYWAIT P1, [R0+URZ+0x80], R5 ;  /* 0x00008005000075a7 */ /* 0x0022a400080211ff */
[----:B--2---:R-:W-:Y:S05]  /*b200*/  @!P1 NANOSLEEP.SYNCS 0x989680 ;  /* 0x009896800000995d */ /* 0x004fea0003900000 */
[----:B------:R-:W2:Y:S02]  /*b210*/  @!P1 SYNCS.PHASECHK.TRANS64 P1, [R0+URZ+0x80], R5 ;  /* 0x00008005000095a7 */ /* 0x000ea400080210ff */
[----:B--2---:R-:W-:Y:S05]  /*b220*/  @!P1 BRA `(.L_x_42) ;  /* 0xfffffffc00f09947 */ /* 0x004fea000383ffff */
[----:B------:R-:W-:Y:S05]  /*b230*/  BRA `(.L_x_136) ;  /* 0xffffff7400247947 */ /* 0x000fea000383ffff */
.L_x_45:
[----:B------:R-:W-:-:S07]  /*b240*/  MOV R0, UR5 ;  /* 0x0000000500007c02 */ /* 0x000fce0008000f00 */
.L_x_137:
[----:B-1----:R1:W2:Y:S02]  /*b250*/  SYNCS.PHASECHK.TRANS64.TRYWAIT P0, [R0+URZ+0x90], R3 ;  /* 0x00009003000075a7 */ /* 0x0022a400080011ff */
[----:B--2---:R-:W-:Y:S05]  /*b260*/  @!P0 NANOSLEEP.SYNCS 0x989680 ;  /* 0x009896800000895d */ /* 0x004fea0003900000 */
[----:B------:R-:W2:Y:S02]  /*b270*/  @!P0 SYNCS.PHASECHK.TRANS64 P0, [R0+URZ+0x90], R3 ;  /* 0x00009003000085a7 */ /* 0x000ea400080010ff */
[----:B--2---:R-:W-:Y:S05]  /*b280*/  @!P0 BRA `(.L_x_137) ;  /* 0xfffffffc00f08947 */ /* 0x004fea000383ffff */
[----:B------:R-:W-:Y:S05]  /*b290*/  BRA `(.L_x_44) ;  /* 0xffffff7400787947 */ /* 0x000fea000383ffff */
.L_x_52:
[----:B-1----:R1:W2:Y:S02]  /*b2a0*/  SYNCS.PHASECHK.TRANS64.TRYWAIT P1, [R0+URZ+0x80], R5 ;  /* 0x00008005000075a7 */ /* 0x0022a400080211ff */
[----:B--2---:R-:W-:Y:S05]  /*b2b0*/  @!P1 NANOSLEEP.SYNCS 0x989680 ;  /* 0x009896800000995d */ /* 0x004fea0003900000 */
[----:B------:R-:W2:Y:S02]  /*b2c0*/  @!P1 SYNCS.PHASECHK.TRANS64 P1, [R0+URZ+0x80], R5 ;  /* 0x00008005000095a7 */ /* 0x000ea400080210ff */
[----:B--2---:R-:W-:Y:S05]  /*b2d0*/  @!P1 BRA `(.L_x_52) ;  /* 0xfffffffc00f09947 */ /* 0x004fea000383ffff */
[----:B------:R-:W-:Y:S05]  /*b2e0*/  BRA `(.L_x_138) ;  /* 0xffffff7800e87947 */ /* 0x000fea000383ffff */
.L_x_53:
[----:B------:R-:W-:-:S07]  /*b2f0*/  MOV R3, UR7 ;  /* 0x0000000700037c02 */ /* 0x000fce0008000f00 */
.L_x_139:
[----:B-1----:R1:W2:Y:S02]  /*b300*/  SYNCS.PHASECHK.TRANS64.TRYWAIT P0, [R3+URZ+0xb0], R0 ;  /* 0x0000b000030075a7 */ /* 0x0022a400080011ff */
[----:B--2---:R-:W-:Y:S05]  /*b310*/  @!P0 NANOSLEEP.SYNCS 0x989680 ;  /* 0x009896800000895d */ /* 0x004fea0003900000 */
[----:B------:R-:W2:Y:S02]  /*b320*/  @!P0 SYNCS.PHASECHK.TRANS64 P0, [R3+URZ+0xb0], R0 ;  /* 0x0000b000030085a7 */ /* 0x000ea400080010ff */
[----:B--2---:R-:W-:Y:S05]  /*b330*/  @!P0 BRA `(.L_x_139) ;  /* 0xfffffffc00f08947 */ /* 0x004fea000383ffff */
[----:B------:R-:W-:Y:S05]  /*b340*/  BRA `(.L_x_140) ;  /* 0xffffff7c00207947 */ /* 0x000fea000383ffff */
.L_x_56:
[----:B------:R-:W-:Y:S07]  /*b350*/  MOV R0, UR6 ;  /* 0x0000000600007c02 */ /* 0x000fee0008000f00 */
.L_x_141:
[----:B-1----:R1:W2:Y:S02]  /*b360*/  SYNCS.PHASECHK.TRANS64.TRYWAIT P0, [R0+URZ], R3 ;  /* 0x00000003000075a7 */ /* 0x0022a400080011ff */
[----:B--2---:R-:W-:Y:S05]  /*b370*/  @!P0 NANOSLEEP.SYNCS 0x989680 ;  /* 0x009896800000895d */ /* 0x004fea0003900000 */
[----:B------:R-:W2:Y:S02]  /*b380*/  @!P0 SYNCS.PHASECHK.TRANS64 P0, [R0+URZ], R3 ;  /* 0x00000003000085a7 */ /* 0x000ea400080010ff */
[----:B--2---:R-:W-:Y:S05]  /*b390*/  @!P0 BRA `(.L_x_141) ;  /* 0xfffffffc00f08947 */ /* 0x004fea000383ffff */
[----:B------:R-:W-:Y:S05]  /*b3a0*/  BRA `(.L_x_55) ;  /* 0xffffff7c003c7947 */ /* 0x000fea000383ffff */
.L_x_59:
[----:B------:R-:W-:-:S07]  /*b3b0*/  MOV R0, UR6 ;  /* 0x0000000600007c02 */ /* 0x000fce0008000f00 */
.L_x_142:
[----:B--2---:R2:W4:Y:S02]  /*b3c0*/  SYNCS.PHASECHK.TRANS64.TRYWAIT P0, [R0+URZ], R3 ;  /* 0x00000003000075a7 */ /* 0x00452400080011ff */
[----:B----4-:R-:W-:Y:S05]  /*b3d0*/  @!P0 NANOSLEEP.SYNCS 0x989680 ;  /* 0x009896800000895d */ /* 0x010fea0003900000 */
[----:B------:R-:W4:Y:S02]  /*b3e0*/  @!P0 SYNCS.PHASECHK.TRANS64 P0, [R0+URZ], R3 ;  /* 0x00000003000085a7 */ /* 0x000f2400080010ff */
[----:B----4-:R-:W-:Y:S05]  /*b3f0*/  @!P0 BRA `(.L_x_142) ;  /* 0xfffffffc00f08947 */ /* 0x010fea000383ffff */
[----:B------:R-:W-:Y:S05]  /*b400*/  BRA `(.L_x_143) ;  /* 0xffffff8000187947 */ /* 0x000fea000383ffff */
.L_x_60:
[----:B------:R-:W-:-:S07]  /*b410*/  MOV R0, UR7 ;  /* 0x0000000700007c02 */ /* 0x000fce0008000f00 */
.L_x_144:
[----:B-1----:R1:W2:Y:S02]  /*b420*/  SYNCS.PHASECHK.TRANS64.TRYWAIT P0, [R0+URZ], R3 ;  /* 0x00000003000075a7 */ /* 0x0022a400080011ff */
[----:B--2---:R-:W-:Y:S05]  /*b430*/  @!P0 NANOSLEEP.SYNCS 0x989680 ;  /* 0x009896800000895d */ /* 0x004fea0003900000 */
[----:B------:R-:W2:Y:S02]  /*b440*/  @!P0 SYNCS.PHASECHK.TRANS64 P0, [R0+URZ], R3 ;  /* 0x00000003000085a7 */ /* 0x000ea400080010ff */
[----:B--2---:R-:W-:Y:S05]  /*b450*/  @!P0 BRA `(.L_x_144) ;  /* 0xfffffffc00f08947 */ /* 0x004fea000383ffff */
[----:B------:R-:W-:Y:S05]  /*b460*/  BRA `(.L_x_145) ;  /* 0xffffff8000247947 */ /* 0x000fea000383ffff */
.L_x_65:
[----:B--2---:R2:W3:Y:S02]  /*b470*/  SYNCS.PHASECHK.TRANS64.TRYWAIT P0, [R0+URZ+0x80], R3 ;  /* 0x00008003000075a7 */ /* 0x0044e400080011ff */
[----:B---3--:R-:W-:Y:S05]  /*b480*/  @!P0 NANOSLEEP.SYNCS 0x989680 ;  /* 0x009896800000895d */ /* 0x008fea0003900000 */
[----:B------:R-:W3:Y:S02]  /*b490*/  @!P0 SYNCS.PHASECHK.TRANS64 P0, [R0+URZ+0x80], R3 ;  /* 0x00008003000085a7 */ /* 0x000ee400080010ff */
[----:B---3--:R-:W-:Y:S05]  /*b4a0*/  @!P0 BRA `(.L_x_65) ;  /* 0xfffffffc00f08947 */ /* 0x008fea000383ffff */
[----:B------:R-:W-:Y:S05]  /*b4b0*/  BRA `(.L_x_146) ;  /* 0xffffff8400307947 */ /* 0x000fea000383ffff */
.L_x_68:
[----:B------:R-:W-:Y:S07]  /*b4c0*/  MOV R0, UR7 ;  /* 0x0000000700007c02 */ /* 0x000fee0008000f00 */
.L_x_147:
[----:B--2---:R2:W3:Y:S02]  /*b4d0*/  SYNCS.PHASECHK.TRANS64.TRYWAIT P0, [R0+URZ+0x78], R3 ;  /* 0x00007803000075a7 */ /* 0x0044e400080011ff */
[----:B---3--:R-:W-:Y:S05]  /*b4e0*/  @!P0 NANOSLEEP.SYNCS 0x989680 ;  /* 0x009896800000895d */ /* 0x008fea0003900000 */
[----:B------:R-:W3:Y:S02]  /*b4f0*/  @!P0 SYNCS.PHASECHK.TRANS64 P0, [R0+URZ+0x78], R3 ;  /* 0x00007803000085a7 */ /* 0x000ee400080010ff */
[----:B---3--:R-:W-:Y:S05]  /*b500*/  @!P0 BRA `(.L_x_147) ;  /* 0xfffffffc00f08947 */ /* 0x008fea000383ffff */
[----:B------:R-:W-:Y:S05]  /*b510*/  BRA `(.L_x_67) ;  /* 0xffffff8800107947 */ /* 0x000fea000383ffff */
.L_x_71:
[----:B------:R-:W-:Y:S07]  /*b520*/  MOV R3, UR7 ;  /* 0x0000000700037c02 */ /* 0x000fee0008000f00 */
.L_x_148:
[----:B-1----:R1:W2:Y:S02]  /*b530*/  SYNCS.PHASECHK.TRANS64.TRYWAIT P0, [R3+URZ+0x50], R12 ;  /* 0x0000500c030075a7 */ /* 0x0022a400080011ff */
[----:B--2---:R-:W-:Y:S05]  /*b540*/  @!P0 NANOSLEEP.SYNCS 0x989680 ;  /* 0x009896800000895d */ /* 0x004fea0003900000 */
[----:B------:R-:W2:Y:S02]  /*b550*/  @!P0 SYNCS.PHASECHK.TRANS64 P0, [R3+URZ+0x50], R12 ;  /* 0x0000500c030085a7 */ /* 0x000ea400080010ff */
[----:B--2---:R-:W-:Y:S05]  /*b560*/  @!P0 BRA `(.L_x_148) ;  /* 0xfffffffc00f08947 */ /* 0x004fea000383ffff */
[----:B------:R-:W-:Y:S05]  /*b570*/  BRA `(.L_x_149) ;  /* 0xffffff8800887947 */ /* 0x000fea000383ffff */
.L_x_72:
[----:B-1----:R-:W-:Y:S07]  /*b580*/  MOV R3, UR7 ;  /* 0x0000000700037c02 */ /* 0x002fee0008000f00 */
.L_x_150:
[----:B-1----:R1:W2:Y:S02]  /*b590*/  SYNCS.PHASECHK.TRANS64.TRYWAIT P0, [R3+URZ+0x58], R12 ;  /* 0x0000580c030075a7 */ /* 0x0022a400080011ff */
[----:B--2---:R-:W-:Y:S05]  /*b5a0*/  @!P0 NANOSLEEP.SYNCS 0x989680 ;  /* 0x009896800000895d */ /* 0x004fea0003900000 */
[----:B------:R-:W2:Y:S02]  /*b5b0*/  @!P0 SYNCS.PHASECHK.TRANS64 P0, [R3+URZ+0x58], R12 ;  /* 0x0000580c030085a7 */ /* 0x000ea400080010ff */
[----:B--2---:R-:W-:Y:S05]  /*b5c0*/  @!P0 BRA `(.L_x_150) ;  /* 0xfffffffc00f08947 */ /* 0x004fea000383ffff */
[----:B------:R-:W-:Y:S05]  /*b5d0*/  BRA `(.L_x_151) ;  /* 0xffffff8800c47947 */ /* 0x000fea000383ffff */
.L_x_73:
[----:B-1----:R-:W-:Y:S07]  /*b5e0*/  MOV R3, UR7 ;  /* 0x0000000700037c02 */ /* 0x002fee0008000f00 */
.L_x_152:
[----:B-1----:R1:W2:Y:S02]  /*b5f0*/  SYNCS.PHASECHK.TRANS64.TRYWAIT P0, [R3+URZ+0x60], R12 ;  /* 0x0000600c030075a7 */ /* 0x0022a400080011ff */
[----:B--2---:R-:W-:Y:S05]  /*b600*/  @!P0 NANOSLEEP.SYNCS 0x989680 ;  /* 0x009896800000895d */ /* 0x004fea0003900000 */
[----:B------:R-:W2:Y:S02]  /*b610*/  @!P0 SYNCS.PHASECHK.TRANS64 P0, [R3+URZ+0x60], R12 ;  /* 0x0000600c030085a7 */ /* 0x000ea400080010ff */
[----:B--2---:R-:W-:Y:S05]  /*b620*/  @!P0 BRA `(.L_x_152) ;  /* 0xfffffffc00f08947 */ /* 0x004fea000383ffff */
[----:B------:R-:W-:Y:S05]  /*b630*/  BRA `(.L_x_153) ;  /* 0xffffff8c000c7947 */ /* 0x000fea000383ffff */
.L_x_74:
[----:B------:R-:W-:Y:S07]  /*b640*/  MOV R3, UR7 ;  /* 0x0000000700037c02 */ /* 0x000fee0008000f00 */
.L_x_154:
[----:B-1----:R1:W2:Y:S02]  /*b650*/  SYNCS.PHASECHK.TRANS64.TRYWAIT P0, [R3+URZ+0x68], R12 ;  /* 0x0000680c030075a7 */ /* 0x0022a400080011ff */
[----:B--2---:R-:W-:Y:S05]  /*b660*/  @!P0 NANOSLEEP.SYNCS 0x989680 ;  /* 0x009896800000895d */ /* 0x004fea0003900000 */
[----:B------:R-:W2:Y:S02]  /*b670*/  @!P0 SYNCS.PHASECHK.TRANS64 P0, [R3+URZ+0x68], R12 ;  /* 0x0000680c030085a7 */ /* 0x000ea400080010ff */
[----:B--2---:R-:W-:Y:S05]  /*b680*/  @!P0 BRA `(.L_x_154) ;  /* 0xfffffffc00f08947 */ /* 0x004fea000383ffff */
[----:B------:R-:W-:Y:S05]  /*b690*/  BRA `(.L_x_155) ;  /* 0xffffff8c00947947 */ /* 0x000fea000383ffff */
.L_x_76:
[----:B------:R-:W-:-:S07]  /*b6a0*/  MOV R0, UR7 ;  /* 0x0000000700007c02 */ /* 0x000fce0008000f00 */
.L_x_156:
[----:B-1----:R1:W3:Y:S02]  /*b6b0*/  SYNCS.PHASECHK.TRANS64.TRYWAIT P0, [R0+URZ+0x50], R3 ;  /* 0x00005003000075a7 */ /* 0x0022e400080011ff */
[----:B---3--:R-:W-:Y:S05]  /*b6c0*/  @!P0 NANOSLEEP.SYNCS 0x989680 ;  /* 0x009896800000895d */ /* 0x008fea0003900000 */
[----:B------:R-:W3:Y:S02]  /*b6d0*/  @!P0 SYNCS.PHASECHK.TRANS64 P0, [R0+URZ+0x50], R3 ;  /* 0x00005003000085a7 */ /* 0x000ee400080010ff */
[----:B---3--:R-:W-:Y:S05]  /*b6e0*/  @!P0 BRA `(.L_x_156) ;  /* 0xfffffffc00f08947 */ /* 0x008fea000383ffff */
[----:B------:R-:W-:Y:S05]  /*b6f0*/  BRA `(.L_x_157) ;  /* 0xffffff9000047947 */ /* 0x000fea000383ffff */
.L_x_77:
[----:B-1----:R-:W-:-:S07]  /*b700*/  MOV R0, UR7 ;  /* 0x0000000700007c02 */ /* 0x002fce0008000f00 */
.L_x_158:
[----:B-1----:R1:W3:Y:S02]  /*b710*/  SYNCS.PHASECHK.TRANS64.TRYWAIT P0, [R0+URZ+0x58], R3 ;  /* 0x00005803000075a7 */ /* 0x0022e400080011ff */
[----:B---3--:R-:W-:Y:S05]  /*b720*/  @!P0 NANOSLEEP.SYNCS 0x989680 ;  /* 0x009896800000895d */ /* 0x008fea0003900000 */
[----:B------:R-:W3:Y:S02]  /*b730*/  @!P0 SYNCS.PHASECHK.TRANS64 P0, [R0+URZ+0x58], R3 ;  /* 0x00005803000085a7 */ /* 0x000ee400080010ff */
[----:B---3--:R-:W-:Y:S05]  /*b740*/  @!P0 BRA `(.L_x_158) ;  /* 0xfffffffc00f08947 */ /* 0x008fea000383ffff */
[----:B------:R-:W-:Y:S05]  /*b750*/  BRA `(.L_x_159) ;  /* 0xffffff8c00f47947 */ /* 0x000fea000383ffff */
.L_x_78:
[----:B-1----:R-:W-:-:S07]  /*b760*/  MOV R0, UR7 ;  /* 0x0000000700007c02 */ /* 0x002fce0008000f00 */
.L_x_160:
[----:B-1----:R1:W3:Y:S02]  /*b770*/  SYNCS.PHASECHK.TRANS64.TRYWAIT P0, [R0+URZ+0x60], R3 ;  /* 0x00006003000075a7 */ /* 0x0022e400080011ff */
[----:B---3--:R-:W-:Y:S05]  /*b780*/  @!P0 NANOSLEEP.SYNCS 0x989680 ;  /* 0x009896800000895d */ /* 0x008fea0003900000 */
[----:B------:R-:W3:Y:S02]  /*b790*/  @!P0 SYNCS.PHASECHK.TRANS64 P0, [R0+URZ+0x60], R3 ;  /* 0x00006003000085a7 */ /* 0x000ee400080010ff */
[----:B---3--:R-:W-:Y:S05]  /*b7a0*/  @!P0 BRA `(.L_x_160) ;  /* 0xfffffffc00f08947 */ /* 0x008fea000383ffff */
[----:B------:R-:W-:Y:S05]  /*b7b0*/  BRA `(.L_x_161) ;  /* 0xffffff8c00e47947 */ /* 0x000fea000383ffff */
.L_x_80:
[----:B--2---:R2:W4:Y:S02]  /*b7c0*/  SYNCS.PHASECHK.TRANS64.TRYWAIT P0, [R0+URZ+0x80], R3 ;  /* 0x00008003000075a7 */ /* 0x00452400080011ff */
[----:B----4-:R-:W-:Y:S05]  /*b7d0*/  @!P0 NANOSLEEP.SYNCS 0x989680 ;  /* 0x009896800000895d */ /* 0x010fea0003900000 */
[----:B------:R-:W4:Y:S02]  /*b7e0*/  @!P0 SYNCS.PHASECHK.TRANS64 P0, [R0+URZ+0x80], R3 ;  /* 0x00008003000085a7 */ /* 0x000f2400080010ff */
[----:B----4-:R-:W-:Y:S05]  /*b7f0*/  @!P0 BRA `(.L_x_80) ;  /* 0xfffffffc00f08947 */ /* 0x010fea000383ffff */
[----:B------:R-:W-:Y:S05]  /*b800*/  BRA `(.L_x_162) ;  /* 0xffffff9000ac7947 */ /* 0x000fea000383ffff */
.L_x_91:
[----:B-1----:R1:W3:Y:S02]  /*b810*/  SYNCS.PHASECHK.TRANS64.TRYWAIT P1, [R3+URZ+0x30], R0 ;  /* 0x00003000030075a7 */ /* 0x0022e400080211ff */
[----:B---3--:R-:W-:Y:S05]  /*b820*/  @!P1 NANOSLEEP.SYNCS 0x989680 ;  /* 0x009896800000995d */ /* 0x008fea0003900000 */
[----:B------:R-:W3:Y:S02]  /*b830*/  @!P1 SYNCS.PHASECHK.TRANS64 P1, [R3+URZ+0x30], R0 ;  /* 0x00003000030095a7 */ /* 0x000ee400080210ff */
[----:B---3--:R-:W-:Y:S05]  /*b840*/  @!P1 BRA `(.L_x_91) ;  /* 0xfffffffc00f09947 */ /* 0x008fea000383ffff */
[----:B------:R-:W-:Y:S05]  /*b850*/  BRA `(.L_x_90) ;  /* 0xffffff9c00d07947 */ /* 0x000fea000383ffff */
.L_x_93:
[----:B-1----:R1:W4:Y:S02]  /*b860*/  SYNCS.PHASECHK.TRANS64.TRYWAIT P0, [R193+URZ+0xa0], R2 ;  /* 0x0000a002c10075a7 */ /* 0x00232400080011ff */
[----:B----4-:R-:W-:Y:S05]  /*b870*/  @!P0 NANOSLEEP.SYNCS 0x989680 ;  /* 0x009896800000895d */ /* 0x010fea0003900000 */
[----:B------:R-:W4:Y:S02]  /*b880*/  @!P0 SYNCS.PHASECHK.TRANS64 P0, [R193+URZ+0xa0], R2 ;  /* 0x0000a002c10085a7 */ /* 0x000f2400080010ff */
[----:B----4-:R-:W-:Y:S05]  /*b890*/  @!P0 BRA `(.L_x_93) ;  /* 0xfffffffc00f08947 */ /* 0x010fea000383ffff */
[----:B------:R-:W-:Y:S05]  /*b8a0*/  BRA `(.L_x_92) ;  /* 0xffffffa0002c7947 */ /* 0x000fea000383ffff */
.L_x_102:
[----:B--2---:R2:W3:Y:S02]  /*b8b0*/  SYNCS.PHASECHK.TRANS64.TRYWAIT P0, [R204+URZ+0x30], R3 ;  /* 0x00003003cc0075a7 */ /* 0x0044e400080011ff */
[----:B---3--:R-:W-:Y:S05]  /*b8c0*/  @!P0 NANOSLEEP.SYNCS 0x989680 ;  /* 0x009896800000895d */ /* 0x008fea0003900000 */
[----:B------:R-:W3:Y:S02]  /*b8d0*/  @!P0 SYNCS.PHASECHK.TRANS64 P0, [R204+URZ+0x30], R3 ;  /* 0x00003003cc0085a7 */ /* 0x000ee400080010ff */
[----:B---3--:R-:W-:Y:S05]  /*b8e0*/  @!P0 BRA `(.L_x_102) ;  /* 0xfffffffc00f08947 */ /* 0x008fea000383ffff */
[----:B------:R-:W-:Y:S05]  /*b8f0*/  BRA `(.L_x_101) ;  /* 0xffffffb400387947 */ /* 0x000fea000383ffff */
.L_x_111:
[----:B--2---:R2:W3:Y:S02]  /*b900*/  SYNCS.PHASECHK.TRANS64.TRYWAIT P0, [R0+URZ+0x30], R5 ;  /* 0x00003005000075a7 */ /* 0x0044e400080011ff */
[----:B---3--:R-:W-:Y:S05]  /*b910*/  @!P0 NANOSLEEP.SYNCS 0x989680 ;  /* 0x009896800000895d */ /* 0x008fea0003900000 */
[----:B------:R-:W3:Y:S02]  /*b920*/  @!P0 SYNCS.PHASECHK.TRANS64 P0, [R0+URZ+0x30], R5 ;  /* 0x00003005000085a7 */ /* 0x000ee400080010ff */
[----:B---3--:R-:W-:Y:S05]  /*b930*/  @!P0 BRA `(.L_x_111) ;  /* 0xfffffffc00f08947 */ /* 0x008fea000383ffff */
[----:B------:R-:W-:Y:S05]  /*b940*/  BRA `(.L_x_110) ;  /* 0xffffffc800907947 */ /* 0x000fea000383ffff */
.L_x_120:
[----:B--2---:R2:W3:Y:S02]  /*b950*/  SYNCS.PHASECHK.TRANS64.TRYWAIT P0, [R0+URZ+0x30], R3 ;  /* 0x00003003000075a7 */ /* 0x0044e400080011ff */
[----:B---3--:R-:W-:Y:S05]  /*b960*/  @!P0 NANOSLEEP.SYNCS 0x989680 ;  /* 0x009896800000895d */ /* 0x008fea0003900000 */
[----:B------:R-:W3:Y:S02]  /*b970*/  @!P0 SYNCS.PHASECHK.TRANS64 P0, [R0+URZ+0x30], R3 ;  /* 0x00003003000085a7 */ /* 0x000ee400080010ff */
[----:B---3--:R-:W-:Y:S05]  /*b980*/  @!P0 BRA `(.L_x_120) ;  /* 0xfffffffc00f08947 */ /* 0x008fea000383ffff */
[----:B------:R-:W-:Y:S05]  /*b990*/  BRA `(.L_x_119) ;  /* 0xffffffdc00f47947 */ /* 0x000fea000383ffff */
        .weak           $__internal_0_$__cuda_sm10x_tcgen05_guardrail_trap_col_being_dealloced_not_returned_by_alloc
        .type           $__internal_0_$__cuda_sm10x_tcgen05_guardrail_trap_col_being_dealloced_not_returned_by_alloc,@function
        .size           $__internal_0_$__cuda_sm10x_tcgen05_guardrail_trap_col_being_dealloced_not_returned_by_alloc,($__internal_1_$__cuda_sm10x_tcgen05_guardrail_trap_phase_invalid_during_alloc - $__internal_0_$__cuda_sm10x_tcgen05_guardrail_trap_col_being_dealloced_not_returned_by_alloc)
$__internal_0_$__cuda_sm10x_tcgen05_guardrail_trap_col_being_dealloced_not_returned_by_alloc:
[----:B------:R-:W-:Y:S05]  /*b9a0*/  BPT.TRAP 0x1 ;  /* 0x000000040000795c */ /* 0x000fea0000300000 */
[----:B------:R-:W-:-:S04]  /*b9b0*/  HFMA2 R3, -RZ, RZ, 0, 0 ;  /* 0x00000000ff037431 */ /* 0x000fc800000001ff */
[----:B------:R-:W-:Y:S05]  /*b9c0*/  RET.REL.NODEC R2 `(_ZN7cutlass13device_kernelINS_4gemm6kernel13GemmUniversalIN4cute5tupleIJiiiiEEENS1_10collective13CollectiveMmaINS1_35MainloopSm100TmaUmmaWarpSpecializedILi3ELi2ELi2ENS5_IJNS4_1CILi1EEESB_SB_EEEEENS5_IJNSA_ILi128EEENSA_ILi256EEESE_EEENS_12float_e5m2_tENS5_IJlSB_lEEESH_SI_NS4_8TiledMMAINS4_8MMA_AtomIJNS4_10MMA_TraitsINS4_19SM100_MMA_F8F6F4_SSEJSH_SH_fSE_SF_NS4_17integral_constantINS4_4UMMA5MajorELSP_0EEESQ_NSN_INSO_7ScaleInELSR_0EEESS_EEEEEENS4_6LayoutISC_NS5_IJNSA_ILi0EEESW_SW_EEEEENS5_IJNS4_10UnderscoreESZ_SZ_EEEEENS4_13SM90_TMA_LOADENS4_14ComposedLayoutINS4_7SwizzleILi3ELi4ELi3EEENS4_18smem_ptr_flag_bitsILi8EEENSV_INS5_IJNSA_ILi8EEESE_EEENS5_IJSE_SB_EEEEEEEvNS4_8identityES12_S1C_vS1D_EENS_8epilogue10collective18CollectiveEpilogueINS1F_23Sm100TmaWarpSpecializedILi4ELi2ELi64ELb0ELb0EEEJSG_NS5_IJNSV_ISE_SB_EENSV_INSA_ILi64EEESB_EEEEESH_SI_SH_SI_NS1F_6fusion15FusionCallbacksIS1J_NS1O_17LinearCombinationISH_fSH_fLNS_15FloatRoundStyleE2EEESG_S1N_JEEENS4_5SM1004TMEM4LOAD26SM100_TMEM_LOAD_32dp32b64xES12_NS13_INS14_ILi2ELi4ELi3EEES17_NSV_INS5_IJS18_S1L_EEENS5_IJS1L_SB_EEEEEEENS4_39AutoVectorizingCopyWithAssumedAlignmentILi128EEENS4_14SM90_TMA_STOREES22_S24_S24_EEEvvEEEEvNT_6ParamsE) ;  /* 0xffffff44028c7950 */ /* 0x000fea0003c3ffff */
        .weak           $__internal_1_$__cuda_sm10x_tcgen05_guardrail_trap_phase_invalid_during_alloc
        .type           $__internal_1_$__cuda_sm10x_tcgen05_guardrail_trap_phase_invalid_during_alloc,@function
        .size           $__internal_1_$__cuda_sm10x_tcgen05_guardrail_trap_phase_invalid_during_alloc,($__internal_2_$__cuda_sm10x_tcgen05_guardrail_trap_unallocated_columns_being_dealloced - $__internal_1_$__cuda_sm10x_tcgen05_guardrail_trap_phase_invalid_during_alloc)
$__internal_1_$__cuda_sm10x_tcgen05_guardrail_trap_phase_invalid_during_alloc:
[----:B------:R-:W-:Y:S05]  /*b9d0*/  BPT.TRAP 0x1 ;  /* 0x000000040000795c */ /* 0x000fea0000300000 */
[----:B------:R-:W-:-:S04]  /*b9e0*/  MOV R3, 0x0 ;  /* 0x0000000000037802 */ /* 0x000fc80000000f00 */
[----:B------:R-:W-:Y:S05]  /*b9f0*/  RET.REL.NODEC R2 `(_ZN7cutlass13device_kernelINS_4gemm6kernel13GemmUniversalIN4cute5tupleIJiiiiEEENS1_10collective13CollectiveMmaINS1_35MainloopSm100TmaUmmaWarpSpecializedILi3ELi2ELi2ENS5_IJNS4_1CILi1EEESB_SB_EEEEENS5_IJNSA_ILi128EEENSA_ILi256EEESE_EEENS_12float_e5m2_tENS5_IJlSB_lEEESH_SI_NS4_8TiledMMAINS4_8MMA_AtomIJNS4_10MMA_TraitsINS4_19SM100_MMA_F8F6F4_SSEJSH_SH_fSE_SF_NS4_17integral_constantINS4_4UMMA5MajorELSP_0EEESQ_NSN_INSO_7ScaleInELSR_0EEESS_EEEEEENS4_6LayoutISC_NS5_IJNSA_ILi0EEESW_SW_EEEEENS5_IJNS4_10UnderscoreESZ_SZ_EEEEENS4_13SM90_TMA_LOADENS4_14ComposedLayoutINS4_7SwizzleILi3ELi4ELi3EEENS4_18smem_ptr_flag_bitsILi8EEENSV_INS5_IJNSA_ILi8EEESE_EEENS5_IJSE_SB_EEEEEEEvNS4_8identityES12_S1C_vS1D_EENS_8epilogue10collective18CollectiveEpilogueINS1F_23Sm100TmaWarpSpecializedILi4ELi2ELi64ELb0ELb0EEEJSG_NS5_IJNSV_ISE_SB_EENSV_INSA_ILi64EEESB_EEEEESH_SI_SH_SI_NS1F_6fusion15FusionCallbacksIS1J_NS1O_17LinearCombinationISH_fSH_fLNS_15FloatRoundStyleE2EEESG_S1N_JEEENS4_5SM1004TMEM4LOAD26SM100_TMEM_LOAD_32dp32b64xES12_NS13_INS14_ILi2ELi4ELi3EEES17_NSV_INS5_IJS18_S1L_EEENS5_IJS1L_SB_EEEEEEENS4_39AutoVectorizingCopyWithAssumedAlignmentILi128EEENS4_14SM90_TMA_STOREES22_S24_S24_EEEvvEEEEvNT_6ParamsE) ;  /* 0xffffff4402807950 */ /* 0x000fea0003c3ffff */
        .weak           $__internal_2_$__cuda_sm10x_tcgen05_guardrail_trap_unallocated_columns_being_dealloced
        .type           $__internal_2_$__cuda_sm10x_tcgen05_guardrail_trap_unallocated_columns_being_dealloced,@function
        .size           $__internal_2_$__cuda_sm10x_tcgen05_guardrail_trap_unallocated_columns_being_dealloced,(.L_x_164 - $__internal_2_$__cuda_sm10x_tcgen05_guardrail_trap_unallocated_columns_being_dealloced)
$__internal_2_$__cuda_sm10x_tcgen05_guardrail_trap_unallocated_columns_being_dealloced:
[----:B------:R-:W-:Y:S05]  /*ba00*/  BPT.TRAP 0x1 ;  /* 0x000000040000795c */ /* 0x000fea0000300000 */
[----:B------:R-:W-:-:S04]  /*ba10*/  HFMA2 R3, -RZ, RZ, 0, 0 ;  /* 0x00000000ff037431 */ /* 0x000fc800000001ff */
[----:B------:R-:W-:Y:S05]  /*ba20*/  RET.REL.NODEC R2 `(_ZN7cutlass13device_kernelINS_4gemm6kernel13GemmUniversalIN4cute5tupleIJiiiiEEENS1_10collective13CollectiveMmaINS1_35MainloopSm100TmaUmmaWarpSpecializedILi3ELi2ELi2ENS5_IJNS4_1CILi1EEESB_SB_EEEEENS5_IJNSA_ILi128EEENSA_ILi256EEESE_EEENS_12float_e5m2_tENS5_IJlSB_lEEESH_SI_NS4_8TiledMMAINS4_8MMA_AtomIJNS4_10MMA_TraitsINS4_19SM100_MMA_F8F6F4_SSEJSH_SH_fSE_SF_NS4_17integral_constantINS4_4UMMA5MajorELSP_0EEESQ_NSN_INSO_7ScaleInELSR_0EEESS_EEEEEENS4_6LayoutISC_NS5_IJNSA_ILi0EEESW_SW_EEEEENS5_IJNS4_10UnderscoreESZ_SZ_EEEEENS4_13SM90_TMA_LOADENS4_14ComposedLayoutINS4_7SwizzleILi3ELi4ELi3EEENS4_18smem_ptr_flag_bitsILi8EEENSV_INS5_IJNSA_ILi8EEESE_EEENS5_IJSE_SB_EEEEEEEvNS4_8identityES12_S1C_vS1D_EENS_8epilogue10collective18CollectiveEpilogueINS1F_23Sm100TmaWarpSpecializedILi4ELi2ELi64ELb0ELb0EEEJSG_NS5_IJNSV_ISE_SB_EENSV_INSA_ILi64EEESB_EEEEESH_SI_SH_SI_NS1F_6fusion15FusionCallbacksIS1J_NS1O_17LinearCombinationISH_fSH_fLNS_15FloatRoundStyleE2EEESG_S1N_JEEENS4_5SM1004TMEM4LOAD26SM100_TMEM_LOAD_32dp32b64xES12_NS13_INS14_ILi2ELi4ELi3EEES17_NSV_INS5_IJS18_S1L_EEENS5_IJS1L_SB_EEEEEEENS4_39AutoVectorizingCopyWithAssumedAlignmentILi128EEENS4_14SM90_TMA_STOREES22_S24_S24_EEEvvEEEEvNT_6ParamsE) ;  /* 0xffffff4402747950 */ /* 0x000fea0003c3ffff */
.L_x_163:
[----:B------:R-:W-:-:S00]  /*ba30*/  BRA `(.L_x_163) ;  /* 0xfffffffc00fc7947 */ /* 0x000fc0000383ffff */
[----:B------:R-:W-:-:S00]  /*ba40*/  NOP ;  /* 0x0000000000007918 */ /* 0x000fc00000000000 */
        /* <DEDUP_REMOVED lines=11> */
.L_x_164:


//--------------------- .nv.global.init           --------------------------
	.section	.nv.global.init,"aw",@progbits
.nv.global.init:
	.type		$str$27,@object
	.size		$str$27,($str$28 - $str$27)
$str$27:
        /*0000*/ 	.byte	0x28, 0x61, 0x64, 0x64, 0x72, 0x65, 0x73, 0x73, 0x20, 0x26, 0x20, 0x6d, 0x61, 0x73, 0x6b, 0x29
        /*0010*/ 	.byte	0x20, 0x3d, 0x3d, 0x20, 0x30, 0x00
	.type		$str$28,@object
	.size		$str$28,($str$26 - $str$28)
$str$28:
        /*0016*/ 	.byte	0x2f, 0x74, 0x6d, 0x70, 0x2f, 0x63, 0x75, 0x74, 0x6c, 0x61, 0x73, 0x73, 0x5f, 0x73, 0x77, 0x65
        /*0026*/ 	.byte	0x65, 0x70, 0x5f, 0x73, 0x72, 0x63, 0x2f, 0x69, 0x6e, 0x63, 0x6c, 0x75, 0x64, 0x65, 0x2f, 0x63
        /*0036*/ 	.byte	0x75, 0x74, 0x65, 0x2f, 0x70, 0x6f, 0x69, 0x6e, 0x74, 0x65, 0x72, 0x5f, 0x66, 0x6c, 0x61, 0x67
        /*0046*/ 	.byte	0x67, 0x65, 0x64, 0x2e, 0x68, 0x70, 0x70, 0x00
	.type		$str$26,@object
	.size		$str$26,($str$25 - $str$26)
$str$26:
        /*004e*/ 	.byte	0x2f, 0x74, 0x6d, 0x70, 0x2f, 0x63, 0x75, 0x74, 0x6c, 0x61, 0x73, 0x73, 0x5f, 0x73, 0x77, 0x65
        /*005e*/ 	.byte	0x65, 0x70, 0x5f, 0x73, 0x72, 0x63, 0x2f, 0x69, 0x6e, 0x63, 0x6c, 0x75, 0x64, 0x65, 0x2f, 0x63
        /*006e*/ 	.byte	0x75, 0x74, 0x65, 0x2f, 0x61, 0x74, 0x6f, 0x6d, 0x2f, 0x63, 0x6f, 0x70, 0x79, 0x5f, 0x74, 0x72
        /*007e*/ 	.byte	0x61, 0x69, 0x74, 0x73, 0x5f, 0x73, 0x6d, 0x31, 0x30, 0x30, 0x2e, 0x68, 0x70, 0x70, 0x00
	.type		$str$25,@object
	.size		$str$25,(__unnamed_1 - $str$25)
$str$25:
        /*008d*/ 	.byte	0x28, 0x28, 0x75, 0x69, 0x6e, 0x74, 0x33, 0x32, 0x5f, 0x74, 0x28, 0x74, 0x68, 0x72, 0x65, 0x61
        /*009d*/ 	.byte	0x64, 0x49, 0x64, 0x78, 0x2e, 0x78, 0x29, 0x20, 0x2f, 0x20, 0x33, 0x32, 0x29, 0x20, 0x25, 0x20
        /*00ad*/ 	.byte	0x34, 0x29, 0x20, 0x3d, 0x3d, 0x20, 0x28, 0x28, 0x28, 0x74, 0x6d, 0x65, 0x6d, 0x5f, 0x61, 0x64
        /*00bd*/ 	.byte	0x64, 0x72, 0x20, 0x3e, 0x3e, 0x20, 0x31, 0x36, 0x29, 0x20, 0x2f, 0x20, 0x33, 0x32, 0x29, 0x20
        /*00cd*/ 	.byte	0x25, 0x20, 0x34, 0x29, 0x00
	.type		__unnamed_1,@object
	.size		__unnamed_1,(__unnamed_2 - __unnamed_1)
__unnamed_1:
        /*00d2*/ 	.byte	0x61, 0x75, 0x74, 0x6f, 0x20, 0x63, 0x75, 0x74, 0x65, 0x3a, 0x3a, 0x61, 0x73, 0x5f, 0x70, 0x6f
        /* <DEDUP_REMOVED lines=24> */
        /*0262*/ 	.byte	0x43, 0x3c, 0x38, 0x31, 0x39, 0x32, 0x3e, 0x3e, 0x3e, 0x3e, 0x5d, 0x00
	.type		__unnamed_2,@object
	.size		__unnamed_2,(__unnamed_3 - __unnamed_2)
__unnamed_2:
        /* <DEDUP_REMOVED lines=26> */
	.type		__unnamed_3,@object
	.size		__unnamed_3,(.L_3 - __unnamed_3)
__unnamed_3:
        /* <DEDUP_REMOVED lines=42> */
        /*06aa*/ 	.byte	0x3e, 0x3e, 0x3e, 0x3e, 0x5d, 0x00
.L_3:


//--------------------- .nv.shared._ZN7cutlass13device_kernelINS_4gemm6kernel13GemmUniversalIN4cute5tupleIJiiiiEEENS1_10collective13CollectiveMmaINS1_35MainloopSm100TmaUmmaWarpSpecializedILi3ELi2ELi2ENS5_IJNS4_1CILi1EEESB_SB_EEEEENS5_IJNSA_ILi128EEENSA_ILi256EEESE_EEENS_12float_e5m2_tENS5_IJlSB_lEEESH_SI_NS4_8TiledMMAINS4_8MMA_AtomIJNS4_10MMA_TraitsINS4_19SM100_MMA_F8F6F4_SSEJSH_SH_fSE_SF_NS4_17integral_constantINS4_4UMMA5MajorELSP_0EEESQ_NSN_INSO_7ScaleInELSR_0EEESS_EEEEEENS4_6LayoutISC_NS5_IJNSA_ILi0EEESW_SW_EEEEENS5_IJNS4_10UnderscoreESZ_SZ_EEEEENS4_13SM90_TMA_LOADENS4_14ComposedLayoutINS4_7SwizzleILi3ELi4ELi3EEENS4_18smem_ptr_flag_bitsILi8EEENSV_INS5_IJNSA_ILi8EEESE_EEENS5_IJSE_SB_EEEEEEEvNS4_8identityES12_S1C_vS1D_EENS_8epilogue10collective18CollectiveEpilogueINS1F_23Sm100TmaWarpSpecializedILi4ELi2ELi64ELb0ELb0EEEJSG_NS5_IJNSV_ISE_SB_EENSV_INSA_ILi64EEESB_EEEEESH_SI_SH_SI_NS1F_6fusion15FusionCallbacksIS1J_NS1O_17LinearCombinationISH_fSH_fLNS_15FloatRoundStyleE2EEESG_S1N_JEEENS4_5SM1004TMEM4LOAD26SM100_TMEM_LOAD_32dp32b64xES12_NS13_INS14_ILi2ELi4ELi3EEES17_NSV_INS5_IJS18_S1L_EEENS5_IJS1L_SB_EEEEEEENS4_39AutoVectorizingCopyWithAssumedAlignmentILi128EEENS4_14SM90_TMA_STOREES22_S24_S24_EEEvvEEEEvNT_6ParamsE --------------------------
	.section	.nv.shared._ZN7cutlass13device_kernelINS_4gemm6kernel13GemmUniversalIN4cute5tupleIJiiiiEEENS1_10collective13CollectiveMmaINS1_35MainloopSm100TmaUmmaWarpSpecializedILi3ELi2ELi2ENS5_IJNS4_1CILi1EEESB_SB_EEEEENS5_IJNSA_ILi128EEENSA_ILi256EEESE_EEENS_12float_e5m2_tENS5_IJlSB_lEEESH_SI_NS4_8TiledMMAINS4_8MMA_AtomIJNS4_10MMA_TraitsINS4_19SM100_MMA_F8F6F4_SSEJSH_SH_fSE_SF_NS4_17integral_constantINS4_4UMMA5MajorELSP_0EEESQ_NSN_INSO_7ScaleInELSR_0EEESS_EEEEEENS4_6LayoutISC_NS5_IJNSA_ILi0EEESW_SW_EEEEENS5_IJNS4_10UnderscoreESZ_SZ_EEEEENS4_13SM90_TMA_LOADENS4_14ComposedLayoutINS4_7SwizzleILi3ELi4ELi3EEENS4_18smem_ptr_flag_bitsILi8EEENSV_INS5_IJNSA_ILi8EEESE_EEENS5_IJSE_SB_EEEEEEEvNS4_8identityES12_S1C_vS1D_EENS_8epilogue10collective18CollectiveEpilogueINS1F_23Sm100TmaWarpSpecializedILi4ELi2ELi64ELb0ELb0EEEJSG_NS5_IJNSV_ISE_SB_EENSV_INSA_ILi64EEESB_EEEEESH_SI_SH_SI_NS1F_6fusion15FusionCallbacksIS1J_NS1O_17LinearCombinationISH_fSH_fLNS_15FloatRoundStyleE2EEESG_S1N_JEEENS4_5SM1004TMEM4LOAD26SM100_TMEM_LOAD_32dp32b64xES12_NS13_INS14_ILi2ELi4ELi3EEES17_NSV_INS5_IJS18_S1L_EEENS5_IJS1L_SB_EEEEEEENS4_39AutoVectorizingCopyWithAssumedAlignmentILi128EEENS4_14SM90_TMA_STOREES22_S24_S24_EEEvvEEEEvNT_6ParamsE,"aw",@nobits
	.sectionflags	@""
	.align	16
	.zero		1024


//--------------------- .nv.shared.reserved.0     --------------------------
	.section	.nv.shared.reserved.0,"aw",@nobits
	.weak		__nv_reservedSMEM_offset_0_alias
	.size		__nv_reservedSMEM_offset_0_alias, 0, 64
	.other		__nv_reservedSMEM_offset_0_alias,@"STO_CUDA_RESERVED_SHARED STV_DEFAULT"
__nv_reservedSMEM_offset_0_alias:
	.zero		0
.nv.shared.reserved.0:
	.zero		64
	.weak		__nv_reservedSMEM_tcgen05_partition
	.type		__nv_reservedSMEM_tcgen05_partition,@object
	.size		__nv_reservedSMEM_tcgen05_partition,(.L_0 - __nv_reservedSMEM_tcgen05_partition)
__nv_reservedSMEM_tcgen05_partition:
	.zero		32
.L_0:


//--------------------- .nv.global                --------------------------
	.section	.nv.global,"aw",@nobits
.nv.global:
	.type		_ZN40_INTERNAL_f9388eec_4_k_cu_4f999e67_219544cute1_E,@object
	.size		_ZN40_INTERNAL_f9388eec_4_k_cu_4f999e67_219544cute1_E,(_ZN40_INTERNAL_f9388eec_4_k_cu_4f999e67_219544cuda3std3__45__cpo6cbeginE - _ZN40_INTERNAL_f9388eec_4_k_cu_4f999e67_219544cute1_E)
_ZN40_INTERNAL_f9388eec_4_k_cu_4f999e67_219544cute1_E:
	.zero		1
	.type		_ZN40_INTERNAL_f9388eec_4_k_cu_4f999e67_219544cuda3std3__45__cpo6cbeginE,@object
	.size		_ZN40_INTERNAL_f9388eec_4_k_cu_4f999e67_219544cuda3std3__45__cpo6cbeginE,(_ZN40_INTERNAL_f9388eec_4_k_cu_4f999e67_219544cuda3std3__48in_placeE - _ZN40_INTERNAL_f9388eec_4_k_cu_4f999e67_219544cuda3std3__45__cpo6cbeginE)
_ZN40_INTERNAL_f9388eec_4_k_cu_4f999e67_219544cuda3std3__45__cpo6cbeginE:
	.zero		1
	.type		_ZN40_INTERNAL_f9388eec_4_k_cu_4f999e67_219544cuda3std3__48in_placeE,@object
	.size		_ZN40_INTERNAL_f9388eec_4_k_cu_4f999e67_219544cuda3std3__48in_placeE,(_ZN40_INTERNAL_f9388eec_4_k_cu_4f999e67_219544cuda3std6ranges3__45__cpo9iter_moveE - _ZN40_INTERNAL_f9388eec_4_k_cu_4f999e67_219544cuda3std3__48in_placeE)
_ZN40_INTERNAL_f9388eec_4_k_cu_4f999e67_219544cuda3std3__48in_placeE:
	.zero		1
	.type		_ZN40_INTERNAL_f9388eec_4_k_cu_4f999e67_219544cuda3std6ranges3__45__cpo9iter_moveE,@object
	.size		_ZN40_INTERNAL_f9388eec_4_k_cu_4f999e67_219544cuda3std6ranges3__45__cpo9iter_moveE,(_ZN40_INTERNAL_f9388eec_4_k_cu_4f999e67_219544cuda3std3__45__cpo5beginE - _ZN40_INTERNAL_f9388eec_4_k_cu_4f999e67_219544cuda3std6ranges3__45__cpo9iter_moveE)
_ZN40_INTERNAL_f9388eec_4_k_cu_4f999e67_219544cuda3std6ranges3__45__cpo9iter_moveE:
	.zero		1
	.type		_ZN40_INTERNAL_f9388eec_4_k_cu_4f999e67_219544cuda3std3__45__cpo5beginE,@object
	.size		_ZN40_INTERNAL_f9388eec_4_k_cu_4f999e67_219544cuda3std3__45__cpo5beginE,(_ZN40_INTERNAL_f9388eec_4_k_cu_4f999e67_219544cuda3std3__442_GLOBAL__N__f9388eec_4_k_cu_4f999e67_219546ignoreE - _ZN40_INTERNAL_f9388eec_4_k_cu_4f999e67_219544cuda3std3__45__cpo5beginE)
_ZN40_INTERNAL_f9388eec_4_k_cu_4f999e67_219544cuda3std3__45__cpo5beginE:
	.zero		1
	.type		_ZN40_INTERNAL_f9388eec_4_k_cu_4f999e67_219544cuda3std3__442_GLOBAL__N__f9388eec_4_k_cu_4f999e67_219546ignoreE,@object
	.size		_ZN40_INTERNAL_f9388eec_4_k_cu_4f999e67_219544cuda3std3__442_GLOBAL__N__f9388eec_4_k_cu_4f999e67_219546ignoreE,(_ZN40_INTERNAL_f9388eec_4_k_cu_4f999e67_219544cute7productE - _ZN40_INTERNAL_f9388eec_4_k_cu_4f999e67_219544cuda3std3__442_GLOBAL__N__f9388eec_4_k_cu_4f999e67_219546ignoreE)
_ZN40_INTERNAL_f9388eec_4_k_cu_4f999e67_219544cuda3std3__442_GLOBAL__N__f9388eec_4_k_cu_4f999e67_219546ignoreE:
	.zero		1
	.type		_ZN40_INTERNAL_f9388eec_4_k_cu_4f999e67_219544cute7productE,@object
	.size		_ZN40_INTERNAL_f9388eec_4_k_cu_4f999e67_219544cute7productE,(_ZN40_INTERNAL_f9388eec_4_k_cu_4f999e67_219544cuda3std3__45__cpo3endE - _ZN40_INTERNAL_f9388eec_4_k_cu_4f999e67_219544cute7productE)
_ZN40_INTERNAL_f9388eec_4_k_cu_4f999e67_219544cute7productE:
	.zero		1
	.type		_ZN40_INTERNAL_f9388eec_4_k_cu_4f999e67_219544cuda3std3__45__cpo3endE,@object
	.size		_ZN40_INTERNAL_f9388eec_4_k_cu_4f999e67_219544cuda3std3__45__cpo3endE,(_ZN40_INTERNAL_f9388eec_4_k_cu_4f999e67_219544cuda3std3__419piecewise_constructE - _ZN40_INTERNAL_f9388eec_4_k_cu_4f999e67_219544cuda3std3__45__cpo3endE)
_ZN40_INTERNAL_f9388eec_4_k_cu_4f999e67_219544cuda3std3__45__cpo3endE:
	.zero		1
	.type		_ZN40_INTERNAL_f9388eec_4_k_cu_4f999e67_219544cuda3std3__419piecewise_constructE,@object
	.size		_ZN40_INTERNAL_f9388eec_4_k_cu_4f999e67_219544cuda3std3__419piecewise_constructE,(_ZN40_INTERNAL_f9388eec_4_k_cu_4f999e67_219544cuda3std3__45__cpo4cendE - _ZN40_INTERNAL_f9388eec_4_k_cu_4f999e67_219544cuda3std3__419piecewise_constructE)
_ZN40_INTERNAL_f9388eec_4_k_cu_4f999e67_219544cuda3std3__419piecewise_constructE:
	.zero		1
	.type		_ZN40_INTERNAL_f9388eec_4_k_cu_4f999e67_219544cuda3std3__45__cpo4cendE,@object
	.size		_ZN40_INTERNAL_f9388eec_4_k_cu_4f999e67_219544cuda3std3__45__cpo4cendE,(_ZN40_INTERNAL_f9388eec_4_k_cu_4f999e67_219544cuda3std6ranges3__45__cpo4swapE - _ZN40_INTERNAL_f9388eec_4_k_cu_4f999e67_219544cuda3std3__45__cpo4cendE)
_ZN40_INTERNAL_f9388eec_4_k_cu_4f999e67_219544cuda3std3__45__cpo4cendE:
	.zero		1
	.type		_ZN40_INTERNAL_f9388eec_4_k_cu_4f999e67_219544cuda3std6ranges3__45__cpo4swapE,@object
	.size		_ZN40_INTERNAL_f9388eec_4_k_cu_4f999e67_219544cuda3std6ranges3__45__cpo4swapE,(.L_11 - _ZN40_INTERNAL_f9388eec_4_k_cu_4f999e67_219544cuda3std6ranges3__45__cpo4swapE)
_ZN40_INTERNAL_f9388eec_4_k_cu_4f999e67_219544cuda3std6ranges3__45__cpo4swapE:
	.zero		1
.L_11:


//--------------------- .nv.constant0._ZN7cutlass13device_kernelINS_4gemm6kernel13GemmUniversalIN4cute5tupleIJiiiiEEENS1_10collective13CollectiveMmaINS1_35MainloopSm100TmaUmmaWarpSpecializedILi3ELi2ELi2ENS5_IJNS4_1CILi1EEESB_SB_EEEEENS5_IJNSA_ILi128EEENSA_ILi256EEESE_EEENS_12float_e5m2_tENS5_IJlSB_lEEESH_SI_NS4_8TiledMMAINS4_8MMA_AtomIJNS4_10MMA_TraitsINS4_19SM100_MMA_F8F6F4_SSEJSH_SH_fSE_SF_NS4_17integral_constantINS4_4UMMA5MajorELSP_0EEESQ_NSN_INSO_7ScaleInELSR_0EEESS_EEEEEENS4_6LayoutISC_NS5_IJNSA_ILi0EEESW_SW_EEEEENS5_IJNS4_10UnderscoreESZ_SZ_EEEEENS4_13SM90_TMA_LOADENS4_14ComposedLayoutINS4_7SwizzleILi3ELi4ELi3EEENS4_18smem_ptr_flag_bitsILi8EEENSV_INS5_IJNSA_ILi8EEESE_EEENS5_IJSE_SB_EEEEEEEvNS4_8identityES12_S1C_vS1D_EENS_8epilogue10collective18CollectiveEpilogueINS1F_23Sm100TmaWarpSpecializedILi4ELi2ELi64ELb0ELb0EEEJSG_NS5_IJNSV_ISE_SB_EENSV_INSA_ILi64EEESB_EEEEESH_SI_SH_SI_NS1F_6fusion15FusionCallbacksIS1J_NS1O_17LinearCombinationISH_fSH_fLNS_15FloatRoundStyleE2EEESG_S1N_JEEENS4_5SM1004TMEM4LOAD26SM100_TMEM_LOAD_32dp32b64xES12_NS13_INS14_ILi2ELi4ELi3EEES17_NSV_INS5_IJS18_S1L_EEENS5_IJS1L_SB_EEEEEEENS4_39AutoVectorizingCopyWithAssumedAlignmentILi128EEENS4_14SM90_TMA_STOREES22_S24_S24_EEEvvEEEEvNT_6ParamsE --------------------------
	.section	.nv.constant0._ZN7cutlass13device_kernelINS_4gemm6kernel13GemmUniversalIN4cute5tupleIJiiiiEEENS1_10collective13CollectiveMmaINS1_35MainloopSm100TmaUmmaWarpSpecializedILi3ELi2ELi2ENS5_IJNS4_1CILi1EEESB_SB_EEEEENS5_IJNSA_ILi128EEENSA_ILi256EEESE_EEENS_12float_e5m2_tENS5_IJlSB_lEEESH_SI_NS4_8TiledMMAINS4_8MMA_AtomIJNS4_10MMA_TraitsINS4_19SM100_MMA_F8F6F4_SSEJSH_SH_fSE_SF_NS4_17integral_constantINS4_4UMMA5MajorELSP_0EEESQ_NSN_INSO_7ScaleInELSR_0EEESS_EEEEEENS4_6LayoutISC_NS5_IJNSA_ILi0EEESW_SW_EEEEENS5_IJNS4_10UnderscoreESZ_SZ_EEEEENS4_13SM90_TMA_LOADENS4_14ComposedLayoutINS4_7SwizzleILi3ELi4ELi3EEENS4_18smem_ptr_flag_bitsILi8EEENSV_INS5_IJNSA_ILi8EEESE_EEENS5_IJSE_SB_EEEEEEEvNS4_8identityES12_S1C_vS1D_EENS_8epilogue10collective18CollectiveEpilogueINS1F_23Sm100TmaWarpSpecializedILi4ELi2ELi64ELb0ELb0EEEJSG_NS5_IJNSV_ISE_SB_EENSV_INSA_ILi64EEESB_EEEEESH_SI_SH_SI_NS1F_6fusion15FusionCallbacksIS1J_NS1O_17LinearCombinationISH_fSH_fLNS_15FloatRoundStyleE2EEESG_S1N_JEEENS4_5SM1004TMEM4LOAD26SM100_TMEM_LOAD_32dp32b64xES12_NS13_INS14_ILi2ELi4ELi3EEES17_NSV_INS5_IJS18_S1L_EEENS5_IJS1L_SB_EEEEEEENS4_39AutoVectorizingCopyWithAssumedAlignmentILi128EEENS4_14SM90_TMA_STOREES22_S24_S24_EEEvvEEEEvNT_6ParamsE,"a",@progbits
	.sectionflags	@""
	.align	4
.nv.constant0._ZN7cutlass13device_kernelINS_4gemm6kernel13GemmUniversalIN4cute5tupleIJiiiiEEENS1_10collective13CollectiveMmaINS1_35MainloopSm100TmaUmmaWarpSpecializedILi3ELi2ELi2ENS5_IJNS4_1CILi1EEESB_SB_EEEEENS5_IJNSA_ILi128EEENSA_ILi256EEESE_EEENS_12float_e5m2_tENS5_IJlSB_lEEESH_SI_NS4_8TiledMMAINS4_8MMA_AtomIJNS4_10MMA_TraitsINS4_19SM100_MMA_F8F6F4_SSEJSH_SH_fSE_SF_NS4_17integral_constantINS4_4UMMA5MajorELSP_0EEESQ_NSN_INSO_7ScaleInELSR_0EEESS_EEEEEENS4_6LayoutISC_NS5_IJNSA_ILi0EEESW_SW_EEEEENS5_IJNS4_10UnderscoreESZ_SZ_EEEEENS4_13SM90_TMA_LOADENS4_14ComposedLayoutINS4_7SwizzleILi3ELi4ELi3EEENS4_18smem_ptr_flag_bitsILi8EEENSV_INS5_IJNSA_ILi8EEESE_EEENS5_IJSE_SB_EEEEEEEvNS4_8identityES12_S1C_vS1D_EENS_8epilogue10collective18CollectiveEpilogueINS1F_23Sm100TmaWarpSpecializedILi4ELi2ELi64ELb0ELb0EEEJSG_NS5_IJNSV_ISE_SB_EENSV_INSA_ILi64EEESB_EEEEESH_SI_SH_SI_NS1F_6fusion15FusionCallbacksIS1J_NS1O_17LinearCombinationISH_fSH_fLNS_15FloatRoundStyleE2EEESG_S1N_JEEENS4_5SM1004TMEM4LOAD26SM100_TMEM_LOAD_32dp32b64xES12_NS13_INS14_ILi2ELi4ELi3EEES17_NSV_INS5_IJS18_S1L_EEENS5_IJS1L_SB_EEEEEEENS4_39AutoVectorizingCopyWithAssumedAlignmentILi128EEENS4_14SM90_TMA_STOREES22_S24_S24_EEEvvEEEEvNT_6ParamsE:
	.zero		2944


//--------------------- SYMBOLS --------------------------

	.type		.nv.reservedSmem.offset0,@object
	.size		.nv.reservedSmem.offset0,0x4
	.type		.nv.reservedSmem.cap,@object
	.size		.nv.reservedSmem.cap,0x4
	.type		__assertfail,@function
